//
// Generated by NVIDIA NVVM Compiler
//
// Compiler Build ID: CL-36424714
// Cuda compilation tools, release 13.0, V13.0.88
// Based on NVVM 20.0.0
//

.version 9.0
.target sm_100
.address_size 64

	// .globl	_Z16mergeTilesKernelPii

.visible .entry _Z16mergeTilesKernelPii(
	.param .u64 .ptr .align 1 _Z16mergeTilesKernelPii_param_0,
	.param .u32 _Z16mergeTilesKernelPii_param_1
)
{
	.local .align 4 .b8 	__local_depot0[40];
	.reg .b64 	%SP;
	.reg .b64 	%SPL;
	.reg .pred 	%p<30>;
	.reg .b32 	%r<90>;
	.reg .b64 	%rd<39>;

	mov.u64 	%SPL, __local_depot0;
	ld.param.u64 	%rd6, [_Z16mergeTilesKernelPii_param_0];
	ld.param.u32 	%r39, [_Z16mergeTilesKernelPii_param_1];
	cvta.to.global.u64 	%rd1, %rd6;
	add.u64 	%rd2, %SPL, 0;
	add.u64 	%rd3, %SPL, 20;
	mov.u32 	%r40, %ctaid.x;
	mov.u32 	%r41, %ntid.x;
	mov.u32 	%r42, %tid.x;
	mad.lo.s32 	%r1, %r40, %r41, %r42;
	setp.gt.s32 	%p1, %r1, 4;
	@%p1 bra 	$L__BB0_35;
	mov.b32 	%r77, 0;
	setp.eq.s32 	%p2, %r39, 0;
	@%p2 bra 	$L__BB0_13;
	setp.ne.s32 	%p3, %r39, 1;
	@%p3 bra 	$L__BB0_23;
	mul.lo.s32 	%r45, %r1, 5;
	mul.wide.s32 	%rd9, %r45, 4;
	add.s64 	%rd4, %rd1, %rd9;
	ld.global.u32 	%r2, [%rd4+16];
	setp.eq.s32 	%p4, %r2, 0;
	mov.b32 	%r77, 0;
	@%p4 bra 	$L__BB0_5;
	st.local.u32 	[%rd2], %r2;
	mov.b32 	%r77, 1;
$L__BB0_5:
	ld.global.u32 	%r17, [%rd4+12];
	setp.eq.s32 	%p5, %r17, 0;
	@%p5 bra 	$L__BB0_7;
	add.s32 	%r18, %r77, 1;
	mul.wide.u32 	%rd10, %r77, 4;
	add.s64 	%rd11, %rd2, %rd10;
	st.local.u32 	[%rd11], %r17;
	mov.u32 	%r77, %r18;
$L__BB0_7:
	ld.global.u32 	%r20, [%rd4+8];
	setp.eq.s32 	%p6, %r20, 0;
	@%p6 bra 	$L__BB0_9;
	add.s32 	%r21, %r77, 1;
	mul.wide.u32 	%rd12, %r77, 4;
	add.s64 	%rd13, %rd2, %rd12;
	st.local.u32 	[%rd13], %r20;
	mov.u32 	%r77, %r21;
$L__BB0_9:
	ld.global.u32 	%r23, [%rd4+4];
	setp.eq.s32 	%p7, %r23, 0;
	@%p7 bra 	$L__BB0_11;
	add.s32 	%r24, %r77, 1;
	mul.wide.u32 	%rd14, %r77, 4;
	add.s64 	%rd15, %rd2, %rd14;
	st.local.u32 	[%rd15], %r23;
	mov.u32 	%r77, %r24;
$L__BB0_11:
	ld.global.u32 	%r26, [%rd4];
	setp.eq.s32 	%p8, %r26, 0;
	@%p8 bra 	$L__BB0_23;
	add.s32 	%r27, %r77, 1;
	mul.wide.u32 	%rd16, %r77, 4;
	add.s64 	%rd17, %rd2, %rd16;
	st.local.u32 	[%rd17], %r26;
	mov.u32 	%r77, %r27;
	bra.uni 	$L__BB0_23;
$L__BB0_13:
	mul.lo.s32 	%r48, %r1, 5;
	mul.wide.s32 	%rd18, %r48, 4;
	add.s64 	%rd5, %rd1, %rd18;
	ld.global.u32 	%r3, [%rd5];
	setp.eq.s32 	%p9, %r3, 0;
	mov.b32 	%r77, 0;
	@%p9 bra 	$L__BB0_15;
	st.local.u32 	[%rd2], %r3;
	mov.b32 	%r77, 1;
$L__BB0_15:
	ld.global.u32 	%r5, [%rd5+4];
	setp.eq.s32 	%p10, %r5, 0;
	@%p10 bra 	$L__BB0_17;
	add.s32 	%r6, %r77, 1;
	mul.wide.u32 	%rd19, %r77, 4;
	add.s64 	%rd20, %rd2, %rd19;
	st.local.u32 	[%rd20], %r5;
	mov.u32 	%r77, %r6;
$L__BB0_17:
	ld.global.u32 	%r8, [%rd5+8];
	setp.eq.s32 	%p11, %r8, 0;
	@%p11 bra 	$L__BB0_19;
	add.s32 	%r9, %r77, 1;
	mul.wide.u32 	%rd21, %r77, 4;
	add.s64 	%rd22, %rd2, %rd21;
	st.local.u32 	[%rd22], %r8;
	mov.u32 	%r77, %r9;
$L__BB0_19:
	ld.global.u32 	%r11, [%rd5+12];
	setp.eq.s32 	%p12, %r11, 0;
	@%p12 bra 	$L__BB0_21;
	add.s32 	%r12, %r77, 1;
	mul.wide.u32 	%rd23, %r77, 4;
	add.s64 	%rd24, %rd2, %rd23;
	st.local.u32 	[%rd24], %r11;
	mov.u32 	%r77, %r12;
$L__BB0_21:
	ld.global.u32 	%r14, [%rd5+16];
	setp.eq.s32 	%p13, %r14, 0;
	@%p13 bra 	$L__BB0_23;
	add.s32 	%r15, %r77, 1;
	mul.wide.u32 	%rd25, %r77, 4;
	add.s64 	%rd26, %rd2, %rd25;
	st.local.u32 	[%rd26], %r14;
	mov.u32 	%r77, %r15;
$L__BB0_23:
	mov.b32 	%r89, 0;
	st.local.u32 	[%rd3], %r89;
	st.local.u32 	[%rd3+4], %r89;
	st.local.u32 	[%rd3+8], %r89;
	st.local.u32 	[%rd3+12], %r89;
	st.local.u32 	[%rd3+16], %r89;
	setp.eq.s32 	%p14, %r77, 0;
	@%p14 bra 	$L__BB0_31;
	mov.b32 	%r85, 0;
	mov.u32 	%r89, %r85;
$L__BB0_25:
	add.s32 	%r31, %r85, 1;
	setp.lt.s32 	%p15, %r31, %r77;
	@%p15 bra 	$L__BB0_28;
	mul.wide.s32 	%rd27, %r85, 4;
	add.s64 	%rd28, %rd2, %rd27;
	ld.local.u32 	%r87, [%rd28];
$L__BB0_27:
	mul.wide.u32 	%rd31, %r89, 4;
	add.s64 	%rd32, %rd3, %rd31;
	st.local.u32 	[%rd32], %r87;
	bra.uni 	$L__BB0_30;
$L__BB0_28:
	mul.wide.s32 	%rd29, %r85, 4;
	add.s64 	%rd30, %rd2, %rd29;
	ld.local.u32 	%r87, [%rd30];
	ld.local.u32 	%r52, [%rd30+4];
	setp.ne.s32 	%p16, %r87, %r52;
	@%p16 bra 	$L__BB0_27;
	shl.b32 	%r53, %r87, 1;
	mul.wide.u32 	%rd33, %r89, 4;
	add.s64 	%rd34, %rd3, %rd33;
	st.local.u32 	[%rd34], %r53;
	mov.u32 	%r85, %r31;
$L__BB0_30:
	add.s32 	%r89, %r89, 1;
	add.s32 	%r85, %r85, 1;
	setp.lt.s32 	%p17, %r85, %r77;
	@%p17 bra 	$L__BB0_25;
$L__BB0_31:
	setp.eq.s32 	%p18, %r39, 0;
	@%p18 bra 	$L__BB0_34;
	setp.ne.s32 	%p19, %r39, 1;
	@%p19 bra 	$L__BB0_35;
	mul.lo.s32 	%r54, %r1, 5;
	setp.gt.u32 	%p20, %r89, 4;
	ld.local.u32 	%r55, [%rd3+16];
	selp.b32 	%r56, %r55, 0, %p20;
	mul.wide.s32 	%rd35, %r54, 4;
	add.s64 	%rd36, %rd1, %rd35;
	st.global.u32 	[%rd36], %r56;
	setp.gt.u32 	%p21, %r89, 3;
	ld.local.u32 	%r57, [%rd3+12];
	selp.b32 	%r58, %r57, 0, %p21;
	st.global.u32 	[%rd36+4], %r58;
	setp.gt.u32 	%p22, %r89, 2;
	ld.local.u32 	%r59, [%rd3+8];
	selp.b32 	%r60, %r59, 0, %p22;
	st.global.u32 	[%rd36+8], %r60;
	setp.gt.u32 	%p23, %r89, 1;
	ld.local.u32 	%r61, [%rd3+4];
	selp.b32 	%r62, %r61, 0, %p23;
	st.global.u32 	[%rd36+12], %r62;
	setp.eq.s32 	%p24, %r89, 0;
	ld.local.u32 	%r63, [%rd3];
	selp.b32 	%r64, 0, %r63, %p24;
	st.global.u32 	[%rd36+16], %r64;
	bra.uni 	$L__BB0_35;
$L__BB0_34:
	mul.lo.s32 	%r65, %r1, 5;
	setp.eq.s32 	%p25, %r89, 0;
	ld.local.u32 	%r66, [%rd3];
	selp.b32 	%r67, 0, %r66, %p25;
	mul.wide.s32 	%rd37, %r65, 4;
	add.s64 	%rd38, %rd1, %rd37;
	st.global.u32 	[%rd38], %r67;
	setp.gt.u32 	%p26, %r89, 1;
	ld.local.u32 	%r68, [%rd3+4];
	selp.b32 	%r69, %r68, 0, %p26;
	st.global.u32 	[%rd38+4], %r69;
	setp.gt.u32 	%p27, %r89, 2;
	ld.local.u32 	%r70, [%rd3+8];
	selp.b32 	%r71, %r70, 0, %p27;
	st.global.u32 	[%rd38+8], %r71;
	setp.gt.u32 	%p28, %r89, 3;
	ld.local.u32 	%r72, [%rd3+12];
	selp.b32 	%r73, %r72, 0, %p28;
	st.global.u32 	[%rd38+12], %r73;
	setp.gt.u32 	%p29, %r89, 4;
	ld.local.u32 	%r74, [%rd3+16];
	selp.b32 	%r75, %r74, 0, %p29;
	st.global.u32 	[%rd38+16], %r75;
$L__BB0_35:
	ret;

}
	// .globl	_Z22mergeTilesColumnKernelPii
.visible .entry _Z22mergeTilesColumnKernelPii(
	.param .u64 .ptr .align 1 _Z22mergeTilesColumnKernelPii_param_0,
	.param .u32 _Z22mergeTilesColumnKernelPii_param_1
)
{
	.local .align 4 .b8 	__local_depot1[40];
	.reg .b64 	%SP;
	.reg .b64 	%SPL;
	.reg .pred 	%p<30>;
	.reg .b32 	%r<86>;
	.reg .b64 	%rd<33>;

	mov.u64 	%SPL, __local_depot1;
	ld.param.u64 	%rd4, [_Z22mergeTilesColumnKernelPii_param_0];
	ld.param.u32 	%r39, [_Z22mergeTilesColumnKernelPii_param_1];
	add.u64 	%rd1, %SPL, 0;
	add.u64 	%rd2, %SPL, 20;
	mov.u32 	%r40, %ctaid.x;
	mov.u32 	%r41, %ntid.x;
	mov.u32 	%r42, %tid.x;
	mad.lo.s32 	%r1, %r40, %r41, %r42;
	setp.gt.s32 	%p1, %r1, 4;
	@%p1 bra 	$L__BB1_35;
	cvta.to.global.u64 	%rd7, %rd4;
	mul.wide.s32 	%rd8, %r1, 4;
	add.s64 	%rd3, %rd7, %rd8;
	mov.b32 	%r73, 0;
	setp.eq.s32 	%p2, %r39, 1;
	@%p2 bra 	$L__BB1_13;
	setp.ne.s32 	%p3, %r39, 0;
	@%p3 bra 	$L__BB1_23;
	ld.global.u32 	%r2, [%rd3];
	setp.eq.s32 	%p9, %r2, 0;
	mov.b32 	%r73, 0;
	@%p9 bra 	$L__BB1_5;
	st.local.u32 	[%rd1], %r2;
	mov.b32 	%r73, 1;
$L__BB1_5:
	ld.global.u32 	%r4, [%rd3+20];
	setp.eq.s32 	%p10, %r4, 0;
	@%p10 bra 	$L__BB1_7;
	add.s32 	%r5, %r73, 1;
	mul.wide.u32 	%rd17, %r73, 4;
	add.s64 	%rd18, %rd1, %rd17;
	st.local.u32 	[%rd18], %r4;
	mov.u32 	%r73, %r5;
$L__BB1_7:
	ld.global.u32 	%r7, [%rd3+40];
	setp.eq.s32 	%p11, %r7, 0;
	@%p11 bra 	$L__BB1_9;
	add.s32 	%r8, %r73, 1;
	mul.wide.u32 	%rd19, %r73, 4;
	add.s64 	%rd20, %rd1, %rd19;
	st.local.u32 	[%rd20], %r7;
	mov.u32 	%r73, %r8;
$L__BB1_9:
	ld.global.u32 	%r10, [%rd3+60];
	setp.eq.s32 	%p12, %r10, 0;
	@%p12 bra 	$L__BB1_11;
	add.s32 	%r11, %r73, 1;
	mul.wide.u32 	%rd21, %r73, 4;
	add.s64 	%rd22, %rd1, %rd21;
	st.local.u32 	[%rd22], %r10;
	mov.u32 	%r73, %r11;
$L__BB1_11:
	ld.global.u32 	%r13, [%rd3+80];
	setp.eq.s32 	%p13, %r13, 0;
	@%p13 bra 	$L__BB1_23;
	add.s32 	%r14, %r73, 1;
	mul.wide.u32 	%rd23, %r73, 4;
	add.s64 	%rd24, %rd1, %rd23;
	st.local.u32 	[%rd24], %r13;
	mov.u32 	%r73, %r14;
	bra.uni 	$L__BB1_23;
$L__BB1_13:
	ld.global.u32 	%r15, [%rd3+80];
	setp.eq.s32 	%p4, %r15, 0;
	mov.b32 	%r73, 0;
	@%p4 bra 	$L__BB1_15;
	st.local.u32 	[%rd1], %r15;
	mov.b32 	%r73, 1;
$L__BB1_15:
	ld.global.u32 	%r17, [%rd3+60];
	setp.eq.s32 	%p5, %r17, 0;
	@%p5 bra 	$L__BB1_17;
	add.s32 	%r18, %r73, 1;
	mul.wide.u32 	%rd9, %r73, 4;
	add.s64 	%rd10, %rd1, %rd9;
	st.local.u32 	[%rd10], %r17;
	mov.u32 	%r73, %r18;
$L__BB1_17:
	ld.global.u32 	%r20, [%rd3+40];
	setp.eq.s32 	%p6, %r20, 0;
	@%p6 bra 	$L__BB1_19;
	add.s32 	%r21, %r73, 1;
	mul.wide.u32 	%rd11, %r73, 4;
	add.s64 	%rd12, %rd1, %rd11;
	st.local.u32 	[%rd12], %r20;
	mov.u32 	%r73, %r21;
$L__BB1_19:
	ld.global.u32 	%r23, [%rd3+20];
	setp.eq.s32 	%p7, %r23, 0;
	@%p7 bra 	$L__BB1_21;
	add.s32 	%r24, %r73, 1;
	mul.wide.u32 	%rd13, %r73, 4;
	add.s64 	%rd14, %rd1, %rd13;
	st.local.u32 	[%rd14], %r23;
	mov.u32 	%r73, %r24;
$L__BB1_21:
	ld.global.u32 	%r26, [%rd3];
	setp.eq.s32 	%p8, %r26, 0;
	@%p8 bra 	$L__BB1_23;
	add.s32 	%r27, %r73, 1;
	mul.wide.u32 	%rd15, %r73, 4;
	add.s64 	%rd16, %rd1, %rd15;
	st.local.u32 	[%rd16], %r26;
	mov.u32 	%r73, %r27;
$L__BB1_23:
	mov.b32 	%r85, 0;
	st.local.u32 	[%rd2], %r85;
	st.local.u32 	[%rd2+4], %r85;
	st.local.u32 	[%rd2+8], %r85;
	st.local.u32 	[%rd2+12], %r85;
	st.local.u32 	[%rd2+16], %r85;
	setp.eq.s32 	%p14, %r73, 0;
	@%p14 bra 	$L__BB1_31;
	mov.b32 	%r81, 0;
	mov.u32 	%r85, %r81;
$L__BB1_25:
	add.s32 	%r31, %r81, 1;
	setp.lt.s32 	%p15, %r31, %r73;
	@%p15 bra 	$L__BB1_28;
	mul.wide.s32 	%rd25, %r81, 4;
	add.s64 	%rd26, %rd1, %rd25;
	ld.local.u32 	%r83, [%rd26];
$L__BB1_27:
	mul.wide.u32 	%rd29, %r85, 4;
	add.s64 	%rd30, %rd2, %rd29;
	st.local.u32 	[%rd30], %r83;
	bra.uni 	$L__BB1_30;
$L__BB1_28:
	mul.wide.s32 	%rd27, %r81, 4;
	add.s64 	%rd28, %rd1, %rd27;
	ld.local.u32 	%r83, [%rd28];
	ld.local.u32 	%r50, [%rd28+4];
	setp.ne.s32 	%p16, %r83, %r50;
	@%p16 bra 	$L__BB1_27;
	shl.b32 	%r51, %r83, 1;
	mul.wide.u32 	%rd31, %r85, 4;
	add.s64 	%rd32, %rd2, %rd31;
	st.local.u32 	[%rd32], %r51;
	mov.u32 	%r81, %r31;
$L__BB1_30:
	add.s32 	%r85, %r85, 1;
	add.s32 	%r81, %r81, 1;
	setp.lt.s32 	%p17, %r81, %r73;
	@%p17 bra 	$L__BB1_25;
$L__BB1_31:
	setp.eq.s32 	%p18, %r39, 1;
	@%p18 bra 	$L__BB1_34;
	setp.ne.s32 	%p19, %r39, 0;
	@%p19 bra 	$L__BB1_35;
	setp.eq.s32 	%p25, %r85, 0;
	ld.local.u32 	%r62, [%rd2];
	selp.b32 	%r63, 0, %r62, %p25;
	st.global.u32 	[%rd3], %r63;
	setp.gt.u32 	%p26, %r85, 1;
	ld.local.u32 	%r64, [%rd2+4];
	selp.b32 	%r65, %r64, 0, %p26;
	st.global.u32 	[%rd3+20], %r65;
	setp.gt.u32 	%p27, %r85, 2;
	ld.local.u32 	%r66, [%rd2+8];
	selp.b32 	%r67, %r66, 0, %p27;
	st.global.u32 	[%rd3+40], %r67;
	setp.gt.u32 	%p28, %r85, 3;
	ld.local.u32 	%r68, [%rd2+12];
	selp.b32 	%r69, %r68, 0, %p28;
	st.global.u32 	[%rd3+60], %r69;
	setp.gt.u32 	%p29, %r85, 4;
	ld.local.u32 	%r70, [%rd2+16];
	selp.b32 	%r71, %r70, 0, %p29;
	st.global.u32 	[%rd3+80], %r71;
	bra.uni 	$L__BB1_35;
$L__BB1_34:
	setp.gt.u32 	%p20, %r85, 4;
	ld.local.u32 	%r52, [%rd2+16];
	selp.b32 	%r53, %r52, 0, %p20;
	st.global.u32 	[%rd3], %r53;
	setp.gt.u32 	%p21, %r85, 3;
	ld.local.u32 	%r54, [%rd2+12];
	selp.b32 	%r55, %r54, 0, %p21;
	st.global.u32 	[%rd3+20], %r55;
	setp.gt.u32 	%p22, %r85, 2;
	ld.local.u32 	%r56, [%rd2+8];
	selp.b32 	%r57, %r56, 0, %p22;
	st.global.u32 	[%rd3+40], %r57;
	setp.gt.u32 	%p23, %r85, 1;
	ld.local.u32 	%r58, [%rd2+4];
	selp.b32 	%r59, %r58, 0, %p23;
	st.global.u32 	[%rd3+60], %r59;
	setp.eq.s32 	%p24, %r85, 0;
	ld.local.u32 	%r60, [%rd2];
	selp.b32 	%r61, 0, %r60, %p24;
	st.global.u32 	[%rd3+80], %r61;
$L__BB1_35:
	ret;

}
	// .globl	_Z12checkChangesPiS_S_
.visible .entry _Z12checkChangesPiS_S_(
	.param .u64 .ptr .align 1 _Z12checkChangesPiS_S__param_0,
	.param .u64 .ptr .align 1 _Z12checkChangesPiS_S__param_1,
	.param .u64 .ptr .align 1 _Z12checkChangesPiS_S__param_2
)
{
	.reg .pred 	%p<3>;
	.reg .b32 	%r<8>;
	.reg .b64 	%rd<10>;

	ld.param.u64 	%rd1, [_Z12checkChangesPiS_S__param_0];
	ld.param.u64 	%rd2, [_Z12checkChangesPiS_S__param_1];
	ld.param.u64 	%rd3, [_Z12checkChangesPiS_S__param_2];
	mov.u32 	%r2, %ctaid.x;
	mov.u32 	%r3, %ntid.x;
	mov.u32 	%r4, %tid.x;
	mad.lo.s32 	%r1, %r2, %r3, %r4;
	setp.gt.s32 	%p1, %r1, 24;
	@%p1 bra 	$L__BB2_3;
	cvta.to.global.u64 	%rd4, %rd2;
	cvta.to.global.u64 	%rd5, %rd1;
	mul.wide.s32 	%rd6, %r1, 4;
	add.s64 	%rd7, %rd4, %rd6;
	ld.global.u32 	%r5, [%rd7];
	add.s64 	%rd8, %rd5, %rd6;
	ld.global.u32 	%r6, [%rd8];
	setp.eq.s32 	%p2, %r5, %r6;
	@%p2 bra 	$L__BB2_3;
	cvta.to.global.u64 	%rd9, %rd3;
	mov.b32 	%r7, 1;
	st.global.u32 	[%rd9], %r7;
$L__BB2_3:
	ret;

}
	// .globl	_Z18calculateHeuristicPiS_S_S_
.visible .entry _Z18calculateHeuristicPiS_S_S_(
	.param .u64 .ptr .align 1 _Z18calculateHeuristicPiS_S_S__param_0,
	.param .u64 .ptr .align 1 _Z18calculateHeuristicPiS_S_S__param_1,
	.param .u64 .ptr .align 1 _Z18calculateHeuristicPiS_S_S__param_2,
	.param .u64 .ptr .align 1 _Z18calculateHeuristicPiS_S_S__param_3
)
{
	.reg .pred 	%p<4>;
	.reg .b32 	%r<12>;
	.reg .b64 	%rd<11>;

	ld.param.u64 	%rd3, [_Z18calculateHeuristicPiS_S_S__param_0];
	ld.param.u64 	%rd4, [_Z18calculateHeuristicPiS_S_S__param_1];
	ld.param.u64 	%rd5, [_Z18calculateHeuristicPiS_S_S__param_2];
	ld.param.u64 	%rd6, [_Z18calculateHeuristicPiS_S_S__param_3];
	cvta.to.global.u64 	%rd1, %rd6;
	cvta.to.global.u64 	%rd2, %rd5;
	mov.u32 	%r4, %ctaid.x;
	mov.u32 	%r5, %ntid.x;
	mov.u32 	%r6, %tid.x;
	mad.lo.s32 	%r1, %r4, %r5, %r6;
	setp.gt.s32 	%p1, %r1, 24;
	@%p1 bra 	$L__BB3_5;
	cvta.to.global.u64 	%rd7, %rd3;
	cvta.to.global.u64 	%rd8, %rd4;
	mul.wide.s32 	%rd9, %r1, 4;
	add.s64 	%rd10, %rd7, %rd9;
	ld.global.u32 	%r2, [%rd10];
	atom.global.add.u32 	%r7, [%rd8], %r2;
	ld.global.u32 	%r3, [%rd2];
	setp.le.s32 	%p2, %r2, %r3;
	@%p2 bra 	$L__BB3_3;
	atom.global.exch.b32 	%r10, [%rd1], %r3;
	atom.global.exch.b32 	%r11, [%rd2], %r2;
	bra.uni 	$L__BB3_5;
$L__BB3_3:
	ld.global.u32 	%r8, [%rd1];
	setp.le.s32 	%p3, %r2, %r8;
	@%p3 bra 	$L__BB3_5;
	atom.global.exch.b32 	%r9, [%rd1], %r2;
$L__BB3_5:
	ret;

}


// ===== COMPILED SASS (sm_100) =====

	.target	sm_100

	.elftype	@"ET_EXEC"


//--------------------- .note.nv.tkinfo           --------------------------
	.section	.note.nv.tkinfo,"",@"SHT_NOTE"
	.sectionflags	@"SHF_NOTE_NV_TKINFO"
	.tkinfo
        /*0018*/ 	.word	0x00000002
        /*0030*/ 	.string	""
        /*0030*/ 	.string	"ptxas"
        /*0030*/ 	.string	"Cuda compilation tools, release 13.0, V13.0.88"
        /*0030*/ 	.string	"Build cuda_13.0.r13.0/compiler.36424714_0"
        /*0030*/ 	.string	"-arch sm_100 -m 64 "



//--------------------- .note.nv.cuinfo           --------------------------
	.section	.note.nv.cuinfo,"",@"SHT_NOTE"
	.sectionflags	@"SHF_NOTE_NV_CUINFO"
        /*0018*/ 	.short	0x0002
        /*001a*/ 	.short	0x0064
        /*001c*/ 	.short	0x0082
	.zero		2


//--------------------- .nv.info                  --------------------------
	.section	.nv.info,"",@"SHT_CUDA_INFO"
	.align	4


	//----- nvinfo : EIATTR_REGCOUNT
	.align		4
        /*0000*/ 	.byte	0x04, 0x2f
        /*0002*/ 	.short	(.L_1 - .L_0)
	.align		4
.L_0:
        /*0004*/ 	.word	index@(_Z16mergeTilesKernelPii)
        /*0008*/ 	.word	0x00000010


	//----- nvinfo : EIATTR_FRAME_SIZE
	.align		4
.L_1:
        /*000c*/ 	.byte	0x04, 0x11
        /*000e*/ 	.short	(.L_3 - .L_2)
	.align		4
.L_2:
        /*0010*/ 	.word	index@(_Z16mergeTilesKernelPii)
        /*0014*/ 	.word	0x00000028


	//----- nvinfo : EIATTR_REGCOUNT
	.align		4
.L_3:
        /*0018*/ 	.byte	0x04, 0x2f
        /*001a*/ 	.short	(.L_5 - .L_4)
	.align		4
.L_4:
        /*001c*/ 	.word	index@(_Z22mergeTilesColumnKernelPii)
        /*0020*/ 	.word	0x00000012


	//----- nvinfo : EIATTR_FRAME_SIZE
	.align		4
.L_5:
        /*0024*/ 	.byte	0x04, 0x11
        /*0026*/ 	.short	(.L_7 - .L_6)
	.align		4
.L_6:
        /*0028*/ 	.word	index@(_Z22mergeTilesColumnKernelPii)
        /*002c*/ 	.word	0x00000028


	//----- nvinfo : EIATTR_REGCOUNT
	.align		4
.L_7:
        /*0030*/ 	.byte	0x04, 0x2f
        /*0032*/ 	.short	(.L_9 - .L_8)
	.align		4
.L_8:
        /*0034*/ 	.word	index@(_Z12checkChangesPiS_S_)
        /*0038*/ 	.word	0x0000000a


	//----- nvinfo : EIATTR_FRAME_SIZE
	.align		4
.L_9:
        /*003c*/ 	.byte	0x04, 0x11
        /*003e*/ 	.short	(.L_11 - .L_10)
	.align		4
.L_10:
        /*0040*/ 	.word	index@(_Z12checkChangesPiS_S_)
        /*0044*/ 	.word	0x00000000


	//----- nvinfo : EIATTR_REGCOUNT
	.align		4
.L_11:
        /*0048*/ 	.byte	0x04, 0x2f
        /*004a*/ 	.short	(.L_13 - .L_12)
	.align		4
.L_12:
        /*004c*/ 	.word	index@(_Z18calculateHeuristicPiS_S_S_)
        /*0050*/ 	.word	0x0000000e


	//----- nvinfo : EIATTR_FRAME_SIZE
	.align		4
.L_13:
        /*0054*/ 	.byte	0x04, 0x11
        /*0056*/ 	.short	(.L_15 - .L_14)
	.align		4
.L_14:
        /*0058*/ 	.word	index@(_Z18calculateHeuristicPiS_S_S_)
        /*005c*/ 	.word	0x00000000


	//----- nvinfo : EIATTR_MIN_STACK_SIZE
	.align		4
.L_15:
        /*0060*/ 	.byte	0x04, 0x12
        /*0062*/ 	.short	(.L_17 - .L_16)
	.align		4
.L_16:
        /*0064*/ 	.word	index@(_Z18calculateHeuristicPiS_S_S_)
        /*0068*/ 	.word	0x00000000


	//----- nvinfo : EIATTR_MIN_STACK_SIZE
	.align		4
.L_17:
        /*006c*/ 	.byte	0x04, 0x12
        /*006e*/ 	.short	(.L_19 - .L_18)
	.align		4
.L_18:
        /*0070*/ 	.word	index@(_Z12checkChangesPiS_S_)
        /*0074*/ 	.word	0x00000000


	//----- nvinfo : EIATTR_MIN_STACK_SIZE
	.align		4
.L_19:
        /*0078*/ 	.byte	0x04, 0x12
        /*007a*/ 	.short	(.L_21 - .L_20)
	.align		4
.L_20:
        /*007c*/ 	.word	index@(_Z22mergeTilesColumnKernelPii)
        /*0080*/ 	.word	0x00000028


	//----- nvinfo : EIATTR_MIN_STACK_SIZE
	.align		4
.L_21:
        /*0084*/ 	.byte	0x04, 0x12
        /*0086*/ 	.short	(.L_23 - .L_22)
	.align		4
.L_22:
        /*0088*/ 	.word	index@(_Z16mergeTilesKernelPii)
        /*008c*/ 	.word	0x00000028
.L_23:


//--------------------- .nv.compat                --------------------------
	.section	.nv.compat,"",@"SHT_CUDA_COMPAT_INFO"
	.align	4
        /*0000*/ 	.byte	0x02, 0x09, 0x00, 0x00, 0x02, 0x02, 0x01, 0x00, 0x02, 0x05, 0x05, 0x00, 0x03, 0x07, 0x01, 0x01
        /*0010*/ 	.byte	0x02, 0x03, 0x00, 0x00, 0x02, 0x06, 0x01, 0x00, 0x04, 0x0b, 0x08, 0x00, 0x09, 0x00, 0x00, 0x00
        /*0020*/ 	.byte	0x00, 0x00, 0x00, 0x00


//--------------------- .nv.info._Z18calculateHeuristicPiS_S_S_ --------------------------
	.section	.nv.info._Z18calculateHeuristicPiS_S_S_,"",@"SHT_CUDA_INFO"
	.sectionflags	@""
	.align	4


	//----- nvinfo : EIATTR_CUDA_API_VERSION
	.align		4
        /*0000*/ 	.byte	0x04, 0x37
        /*0002*/ 	.short	(.L_25 - .L_24)
.L_24:
        /*0004*/ 	.word	0x00000082


	//----- nvinfo : EIATTR_KPARAM_INFO
	.align		4
.L_25:
        /*0008*/ 	.byte	0x04, 0x17
        /*000a*/ 	.short	(.L_27 - .L_26)
.L_26:
        /*000c*/ 	.word	0x00000000
        /*0010*/ 	.short	0x0003
        /*0012*/ 	.short	0x0018
        /*0014*/ 	.byte	0x00, 0xf5, 0x21, 0x00


	//----- nvinfo : EIATTR_KPARAM_INFO
	.align		4
.L_27:
        /*0018*/ 	.byte	0x04, 0x17
        /*001a*/ 	.short	(.L_29 - .L_28)
.L_28:
        /*001c*/ 	.word	0x00000000
        /*0020*/ 	.short	0x0002
        /*0022*/ 	.short	0x0010
        /*0024*/ 	.byte	0x00, 0xf5, 0x21, 0x00


	//----- nvinfo : EIATTR_KPARAM_INFO
	.align		4
.L_29:
        /*0028*/ 	.byte	0x04, 0x17
        /*002a*/ 	.short	(.L_31 - .L_30)
.L_30:
        /*002c*/ 	.word	0x00000000
        /*0030*/ 	.short	0x0001
        /*0032*/ 	.short	0x0008
        /*0034*/ 	.byte	0x00, 0xf5, 0x21, 0x00


	//----- nvinfo : EIATTR_KPARAM_INFO
	.align		4
.L_31:
        /*0038*/ 	.byte	0x04, 0x17
        /*003a*/ 	.short	(.L_33 - .L_32)
.L_32:
        /*003c*/ 	.word	0x00000000
        /*0040*/ 	.short	0x0000
        /*0042*/ 	.short	0x0000
        /*0044*/ 	.byte	0x00, 0xf5, 0x21, 0x00


	//----- nvinfo : EIATTR_SPARSE_MMA_MASK
	.align		4
.L_33:
        /*0048*/ 	.byte	0x03, 0x50
        /*004a*/ 	.short	0x0000


	//----- nvinfo : EIATTR_MAXREG_COUNT
	.align		4
        /*004c*/ 	.byte	0x03, 0x1b
        /*004e*/ 	.short	0x00ff


	//----- nvinfo : EIATTR_MERCURY_ISA_VERSION
	.align		4
        /*0050*/ 	.byte	0x03, 0x5f
        /*0052*/ 	.short	0x0101


	//----- nvinfo : EIATTR_INT_WARP_WIDE_INSTR_OFFSETS
	.align		4
        /*0054*/ 	.byte	0x04, 0x31
        /*0056*/ 	.short	(.L_35 - .L_34)


	//   ....[0]....
.L_34:
        /*0058*/ 	.word	0x000000c0


	//   ....[1]....
        /*005c*/ 	.word	0x00000110


	//----- nvinfo : EIATTR_VRC_CTA_INIT_COUNT
	.align		4
.L_35:
        /*0060*/ 	.byte	0x02, 0x4a
	.zero		1
	.zero		1


	//----- nvinfo : EIATTR_EXIT_INSTR_OFFSETS
	.align		4
        /*0064*/ 	.byte	0x04, 0x1c
        /*0066*/ 	.short	(.L_37 - .L_36)


	//   ....[0]....
.L_36:
        /*0068*/ 	.word	0x00000060


	//   ....[1]....
        /*006c*/ 	.word	0x000001a0


	//   ....[2]....
        /*0070*/ 	.word	0x000001e0


	//   ....[3]....
        /*0074*/ 	.word	0x00000200


	//----- nvinfo : EIATTR_CRS_STACK_SIZE
	.align		4
.L_37:
        /*0078*/ 	.byte	0x04, 0x1e
        /*007a*/ 	.short	(.L_39 - .L_38)
.L_38:
        /*007c*/ 	.word	0x00000000


	//----- nvinfo : EIATTR_CBANK_PARAM_SIZE
	.align		4
.L_39:
        /*0080*/ 	.byte	0x03, 0x19
        /*0082*/ 	.short	0x0020


	//----- nvinfo : EIATTR_PARAM_CBANK
	.align		4
        /*0084*/ 	.byte	0x04, 0x0a
        /*0086*/ 	.short	(.L_41 - .L_40)
	.align		4
.L_40:
        /*0088*/ 	.word	index@(.nv.constant0._Z18calculateHeuristicPiS_S_S_)
        /*008c*/ 	.short	0x0380
        /*008e*/ 	.short	0x0020


	//----- nvinfo : EIATTR_SW_WAR
	.align		4
.L_41:
        /*0090*/ 	.byte	0x04, 0x36
        /*0092*/ 	.short	(.L_43 - .L_42)
.L_42:
        /*0094*/ 	.word	0x00000008
.L_43:


//--------------------- .nv.info._Z12checkChangesPiS_S_ --------------------------
	.section	.nv.info._Z12checkChangesPiS_S_,"",@"SHT_CUDA_INFO"
	.sectionflags	@""
	.align	4


	//----- nvinfo : EIATTR_CUDA_API_VERSION
	.align		4
        /*0000*/ 	.byte	0x04, 0x37
        /*0002*/ 	.short	(.L_45 - .L_44)
.L_44:
        /*0004*/ 	.word	0x00000082


	//----- nvinfo : EIATTR_KPARAM_INFO
	.align		4
.L_45:
        /*0008*/ 	.byte	0x04, 0x17
        /*000a*/ 	.short	(.L_47 - .L_46)
.L_46:
        /*000c*/ 	.word	0x00000000
        /*0010*/ 	.short	0x0002
        /*0012*/ 	.short	0x0010
        /*0014*/ 	.byte	0x00, 0xf5, 0x21, 0x00


	//----- nvinfo : EIATTR_KPARAM_INFO
	.align		4
.L_47:
        /*0018*/ 	.byte	0x04, 0x17
        /*001a*/ 	.short	(.L_49 - .L_48)
.L_48:
        /*001c*/ 	.word	0x00000000
        /*0020*/ 	.short	0x0001
        /*0022*/ 	.short	0x0008
        /*0024*/ 	.byte	0x00, 0xf5, 0x21, 0x00


	//----- nvinfo : EIATTR_KPARAM_INFO
	.align		4
.L_49:
        /*0028*/ 	.byte	0x04, 0x17
        /*002a*/ 	.short	(.L_51 - .L_50)
.L_50:
        /*002c*/ 	.word	0x00000000
        /*0030*/ 	.short	0x0000
        /*0032*/ 	.short	0x0000
        /*0034*/ 	.byte	0x00, 0xf5, 0x21, 0x00


	//----- nvinfo : EIATTR_SPARSE_MMA_MASK
	.align		4
.L_51:
        /*0038*/ 	.byte	0x03, 0x50
        /*003a*/ 	.short	0x0000


	//----- nvinfo : EIATTR_MAXREG_COUNT
	.align		4
        /*003c*/ 	.byte	0x03, 0x1b
        /*003e*/ 	.short	0x00ff


	//----- nvinfo : EIATTR_MERCURY_ISA_VERSION
	.align		4
        /*0040*/ 	.byte	0x03, 0x5f
        /*0042*/ 	.short	0x0101


	//----- nvinfo : EIATTR_VRC_CTA_INIT_COUNT
	.align		4
        /*0044*/ 	.byte	0x02, 0x4a
	.zero		1
	.zero		1


	//----- nvinfo : EIATTR_EXIT_INSTR_OFFSETS
	.align		4
        /*0048*/ 	.byte	0x04, 0x1c
        /*004a*/ 	.short	(.L_53 - .L_52)


	//   ....[0]....
.L_52:
        /*004c*/ 	.word	0x00000060


	//   ....[1]....
        /*0050*/ 	.word	0x000000f0


	//   ....[2]....
        /*0054*/ 	.word	0x00000130


	//----- nvinfo : EIATTR_CBANK_PARAM_SIZE
	.align		4
.L_53:
        /*0058*/ 	.byte	0x03, 0x19
        /*005a*/ 	.short	0x0018


	//----- nvinfo : EIATTR_PARAM_CBANK
	.align		4
        /*005c*/ 	.byte	0x04, 0x0a
        /*005e*/ 	.short	(.L_55 - .L_54)
	.align		4
.L_54:
        /*0060*/ 	.word	index@(.nv.constant0._Z12checkChangesPiS_S_)
        /*0064*/ 	.short	0x0380
        /*0066*/ 	.short	0x0018


	//----- nvinfo : EIATTR_SW_WAR
	.align		4
.L_55:
        /*0068*/ 	.byte	0x04, 0x36
        /*006a*/ 	.short	(.L_57 - .L_56)
.L_56:
        /*006c*/ 	.word	0x00000008
.L_57:


//--------------------- .nv.info._Z22mergeTilesColumnKernelPii --------------------------
	.section	.nv.info._Z22mergeTilesColumnKernelPii,"",@"SHT_CUDA_INFO"
	.sectionflags	@""
	.align	4


	//----- nvinfo : EIATTR_CUDA_API_VERSION
	.align		4
        /*0000*/ 	.byte	0x04, 0x37
        /*0002*/ 	.short	(.L_59 - .L_58)
.L_58:
        /*0004*/ 	.word	0x00000082


	//----- nvinfo : EIATTR_KPARAM_INFO
	.align		4
.L_59:
        /*0008*/ 	.byte	0x04, 0x17
        /*000a*/ 	.short	(.L_61 - .L_60)
.L_60:
        /*000c*/ 	.word	0x00000000
        /*0010*/ 	.short	0x0001
        /*0012*/ 	.short	0x0008
        /*0014*/ 	.byte	0x00, 0xf0, 0x11, 0x00


	//----- nvinfo : EIATTR_KPARAM_INFO
	.align		4
.L_61:
        /*0018*/ 	.byte	0x04, 0x17
        /*001a*/ 	.short	(.L_63 - .L_62)
.L_62:
        /*001c*/ 	.word	0x00000000
        /*0020*/ 	.short	0x0000
        /*0022*/ 	.short	0x0000
        /*0024*/ 	.byte	0x00, 0xf5, 0x21, 0x00


	//----- nvinfo : EIATTR_SPARSE_MMA_MASK
	.align		4
.L_63:
        /*0028*/ 	.byte	0x03, 0x50
        /*002a*/ 	.short	0x0000


	//----- nvinfo : EIATTR_MAXREG_COUNT
	.align		4
        /*002c*/ 	.byte	0x03, 0x1b
        /*002e*/ 	.short	0x00ff


	//----- nvinfo : EIATTR_MERCURY_ISA_VERSION
	.align		4
        /*0030*/ 	.byte	0x03, 0x5f
        /*0032*/ 	.short	0x0101


	//----- nvinfo : EIATTR_VRC_CTA_INIT_COUNT
	.align		4
        /*0034*/ 	.byte	0x02, 0x4a
	.zero		1
	.zero		1


	//----- nvinfo : EIATTR_EXIT_INSTR_OFFSETS
	.align		4
        /*0038*/ 	.byte	0x04, 0x1c
        /*003a*/ 	.short	(.L_65 - .L_64)


	//   ....[0]....
.L_64:
        /*003c*/ 	.word	0x00000070


	//   ....[1]....
        /*0040*/ 	.word	0x00000780


	//   ....[2]....
        /*0044*/ 	.word	0x000008b0


	//   ....[3]....
        /*0048*/ 	.word	0x000009e0


	//----- nvinfo : EIATTR_CRS_STACK_SIZE
	.align		4
.L_65:
        /*004c*/ 	.byte	0x04, 0x1e
        /*004e*/ 	.short	(.L_67 - .L_66)
.L_66:
        /*0050*/ 	.word	0x00000000


	//----- nvinfo : EIATTR_CBANK_PARAM_SIZE
	.align		4
.L_67:
        /*0054*/ 	.byte	0x03, 0x19
        /*0056*/ 	.short	0x000c


	//----- nvinfo : EIATTR_PARAM_CBANK
	.align		4
        /*0058*/ 	.byte	0x04, 0x0a
        /*005a*/ 	.short	(.L_69 - .L_68)
	.align		4
.L_68:
        /*005c*/ 	.word	index@(.nv.constant0._Z22mergeTilesColumnKernelPii)
        /*0060*/ 	.short	0x0380
        /*0062*/ 	.short	0x000c


	//----- nvinfo : EIATTR_SW_WAR
	.align		4
.L_69:
        /*0064*/ 	.byte	0x04, 0x36
        /*0066*/ 	.short	(.L_71 - .L_70)
.L_70:
        /*0068*/ 	.word	0x00000008
.L_71:


//--------------------- .nv.info._Z16mergeTilesKernelPii --------------------------
	.section	.nv.info._Z16mergeTilesKernelPii,"",@"SHT_CUDA_INFO"
	.sectionflags	@""
	.align	4


	//----- nvinfo : EIATTR_CUDA_API_VERSION
	.align		4
        /*0000*/ 	.byte	0x04, 0x37
        /*0002*/ 	.short	(.L_73 - .L_72)
.L_72:
        /*0004*/ 	.word	0x00000082


	//----- nvinfo : EIATTR_KPARAM_INFO
	.align		4
.L_73:
        /*0008*/ 	.byte	0x04, 0x17
        /*000a*/ 	.short	(.L_75 - .L_74)
.L_74:
        /*000c*/ 	.word	0x00000000
        /*0010*/ 	.short	0x0001
        /*0012*/ 	.short	0x0008
        /*0014*/ 	.byte	0x00, 0xf0, 0x11, 0x00


	//----- nvinfo : EIATTR_KPARAM_INFO
	.align		4
.L_75:
        /*0018*/ 	.byte	0x04, 0x17
        /*001a*/ 	.short	(.L_77 - .L_76)
.L_76:
        /*001c*/ 	.word	0x00000000
        /*0020*/ 	.short	0x0000
        /*0022*/ 	.short	0x0000
        /*0024*/ 	.byte	0x00, 0xf5, 0x21, 0x00


	//----- nvinfo : EIATTR_SPARSE_MMA_MASK
	.align		4
.L_77:
        /*0028*/ 	.byte	0x03, 0x50
        /*002a*/ 	.short	0x0000


	//----- nvinfo : EIATTR_MAXREG_COUNT
	.align		4
        /*002c*/ 	.byte	0x03, 0x1b
        /*002e*/ 	.short	0x00ff


	//----- nvinfo : EIATTR_MERCURY_ISA_VERSION
	.align		4
        /*0030*/ 	.byte	0x03, 0x5f
        /*0032*/ 	.short	0x0101


	//----- nvinfo : EIATTR_VRC_CTA_INIT_COUNT
	.align		4
        /*0034*/ 	.byte	0x02, 0x4a
	.zero		1
	.zero		1


	//----- nvinfo : EIATTR_EXIT_INSTR_OFFSETS
	.align		4
        /*0038*/ 	.byte	0x04, 0x1c
        /*003a*/ 	.short	(.L_79 - .L_78)


	//   ....[0]....
.L_78:
        /*003c*/ 	.word	0x00000070


	//   ....[1]....
        /*0040*/ 	.word	0x000007c0


	//   ....[2]....
        /*0044*/ 	.word	0x00000920


	//   ....[3]....
        /*0048*/ 	.word	0x00000a80


	//----- nvinfo : EIATTR_CRS_STACK_SIZE
	.align		4
.L_79:
        /*004c*/ 	.byte	0x04, 0x1e
        /*004e*/ 	.short	(.L_81 - .L_80)
.L_80:
        /*0050*/ 	.word	0x00000000


	//----- nvinfo : EIATTR_CBANK_PARAM_SIZE
	.align		4
.L_81:
        /*0054*/ 	.byte	0x03, 0x19
        /*0056*/ 	.short	0x000c


	//----- nvinfo : EIATTR_PARAM_CBANK
	.align		4
        /*0058*/ 	.byte	0x04, 0x0a
        /*005a*/ 	.short	(.L_83 - .L_82)
	.align		4
.L_82:
        /*005c*/ 	.word	index@(.nv.constant0._Z16mergeTilesKernelPii)
        /*0060*/ 	.short	0x0380
        /*0062*/ 	.short	0x000c


	//----- nvinfo : EIATTR_SW_WAR
	.align		4
.L_83:
        /*0064*/ 	.byte	0x04, 0x36
        /*0066*/ 	.short	(.L_85 - .L_84)
.L_84:
        /*0068*/ 	.word	0x00000008
.L_85:


//--------------------- .nv.callgraph             --------------------------
	.section	.nv.callgraph,"",@"SHT_CUDA_CALLGRAPH"
	.align	4
	.sectionentsize	8
	.align		4
        /*0000*/ 	.word	0x00000000
	.align		4
        /*0004*/ 	.word	0xffffffff
	.align		4
        /*0008*/ 	.word	0x00000000
	.align		4
        /*000c*/ 	.word	0xfffffffe
	.align		4
        /*0010*/ 	.word	0x00000000
	.align		4
        /*0014*/ 	.word	0xfffffffd
	.align		4
        /*0018*/ 	.word	0x00000000
	.align		4
        /*001c*/ 	.word	0xfffffffc


//--------------------- .text._Z18calculateHeuristicPiS_S_S_ --------------------------
	.section	.text._Z18calculateHeuristicPiS_S_S_,"ax",@progbits
	.align	128
        .global         _Z18calculateHeuristicPiS_S_S_
        .type           _Z18calculateHeuristicPiS_S_S_,@function
        .size           _Z18calculateHeuristicPiS_S_S_,(.L_x_31 - _Z18calculateHeuristicPiS_S_S_)
        .other          _Z18calculateHeuristicPiS_S_S_,@"STO_CUDA_ENTRY STV_DEFAULT"
_Z18calculateHeuristicPiS_S_S_:
.text._Z18calculateHeuristicPiS_S_S_:
[----:B------:R-:W-:Y:S01]  /*0000*/  LDC R1, c[0x0][0x37c] ;  /* 0x0000df00ff017b82 */ /* 0x000fe20000000800 */
[----:B------:R-:W0:Y:S07]  /*0010*/  S2R R0, SR_TID.X ;  /* 0x0000000000007919 */ /* 0x000e2e0000002100 */
[----:B------:R-:W0:Y:S08]  /*0020*/  S2UR UR4, SR_CTAID.X ;  /* 0x00000000000479c3 */ /* 0x000e300000002500 */
[----:B------:R-:W0:Y:S02]  /*0030*/  LDC R5, c[0x0][0x360] ;  /* 0x0000d800ff057b82 */ /* 0x000e240000000800 */
[----:B0-----:R-:W-:-:S05]  /*0040*/  IMAD R5, R5, UR4, R0 ;  /* 0x0000000405057c24 */ /* 0x001fca000f8e0200 */
[----:B------:R-:W-:-:S13]  /*0050*/  ISETP.GT.AND P0, PT, R5, 0x18, PT ;  /* 0x000000180500780c */ /* 0x000fda0003f04270 */
[----:B------:R-:W-:Y:S05]  /*0060*/  @P0 EXIT ;  /* 0x000000000000094d */ /* 0x000fea0003800000 */
[----:B------:R-:W0:Y:S01]  /*0070*/  LDC.64 R2, c[0x0][0x380] ;  /* 0x0000e000ff027b82 */ /* 0x000e220000000a00 */
[----:B------:R-:W1:Y:S01]  /*0080*/  LDCU.64 UR6, c[0x0][0x358] ;  /* 0x00006b00ff0677ac */ /* 0x000e620008000a00 */
[----:B0-----:R-:W-:-:S05]  /*0090*/  IMAD.WIDE R2, R5, 0x4, R2 ;  /* 0x0000000405027825 */ /* 0x001fca00078e0202 */
[----:B-1----:R-:W2:Y:S01]  /*00a0*/  LDG.E R9, desc[UR6][R2.64] ;  /* 0x0000000602097981 */ /* 0x002ea2000c1e1900 */
[----:B------:R-:W0:Y:S01]  /*00b0*/  LDC.64 R4, c[0x0][0x388] ;  /* 0x0000e200ff047b82 */ /* 0x000e220000000a00 */
[----:B------:R-:W-:Y:S01]  /*00c0*/  VOTEU.ANY UR4, UPT, PT ;  /* 0x0000000000047886 */ /* 0x000fe200038e0100 */
[----:B------:R-:W1:Y:S01]  /*00d0*/  S2R R0, SR_LANEID ;  /* 0x0000000000007919 */ /* 0x000e620000000000 */
[----:B------:R-:W-:-:S05]  /*00e0*/  UFLO.U32 UR4, UR4 ;  /* 0x00000004000472bd */ /* 0x000fca00080e0000 */
[----:B------:R-:W3:Y:S01]  /*00f0*/  LDC.64 R6, c[0x0][0x390] ;  /* 0x0000e400ff067b82 */ /* 0x000ee20000000a00 */
[----:B-1----:R-:W-:-:S07]  /*0100*/  ISETP.EQ.U32.AND P0, PT, R0, UR4, PT ;  /* 0x0000000400007c0c */ /* 0x002fce000bf02070 */
[----:B--2---:R-:W1:Y:S02]  /*0110*/  REDUX.SUM UR5, R9 ;  /* 0x00000000090573c4 */ /* 0x004e64000000c000 */
[----:B-1----:R-:W-:-:S05]  /*0120*/  IMAD.U32 R11, RZ, RZ, UR5 ;  /* 0x00000005ff0b7e24 */ /* 0x002fca000f8e00ff */
[----:B0-----:R0:W-:Y:S04]  /*0130*/  @P0 REDG.E.ADD.STRONG.GPU desc[UR6][R4.64], R11 ;  /* 0x0000000b0400098e */ /* 0x0011e8000c12e106 */
[----:B---3--:R-:W2:Y:S02]  /*0140*/  LDG.E R0, desc[UR6][R6.64] ;  /* 0x0000000606007981 */ /* 0x008ea4000c1e1900 */
[----:B--2---:R-:W-:-:S13]  /*0150*/  ISETP.GT.AND P0, PT, R9, R0, PT ;  /* 0x000000000900720c */ /* 0x004fda0003f04270 */
[----:B0-----:R-:W-:Y:S05]  /*0160*/  @!P0 BRA `(.L_x_0) ;  /* 0x0000000000108947 */ /* 0x001fea0003800000 */
[----:B------:R-:W0:Y:S02]  /*0170*/  LDC.64 R2, c[0x0][0x398] ;  /* 0x0000e600ff027b82 */ /* 0x000e240000000a00 */
[----:B0-----:R-:W-:Y:S04]  /*0180*/  ATOMG.E.EXCH.STRONG.GPU PT, RZ, desc[UR6][R2.64], R0 ;  /* 0x8000000002ff79a8 */ /* 0x001fe8000c1ef106 */
[----:B------:R-:W-:Y:S01]  /*0190*/  ATOMG.E.EXCH.STRONG.GPU PT, RZ, desc[UR6][R6.64], R9 ;  /* 0x8000000906ff79a8 */ /* 0x000fe2000c1ef106 */
[----:B------:R-:W-:Y:S05]  /*01a0*/  EXIT ;  /* 0x000000000000794d */ /* 0x000fea0003800000 */
.L_x_0:
[----:B------:R-:W0:Y:S02]  /*01b0*/  LDC.64 R2, c[0x0][0x398] ;  /* 0x0000e600ff027b82 */ /* 0x000e240000000a00 */
[----:B0-----:R-:W2:Y:S02]  /*01c0*/  LDG.E R0, desc[UR6][R2.64] ;  /* 0x0000000602007981 */ /* 0x001ea4000c1e1900 */
[----:B--2---:R-:W-:-:S13]  /*01d0*/  ISETP.GT.AND P0, PT, R9, R0, PT ;  /* 0x000000000900720c */ /* 0x004fda0003f04270 */
[----:B------:R-:W-:Y:S05]  /*01e0*/  @!P0 EXIT ;  /* 0x000000000000894d */ /* 0x000fea0003800000 */
[----:B------:R-:W-:Y:S01]  /*01f0*/  ATOMG.E.EXCH.STRONG.GPU PT, RZ, desc[UR6][R2.64], R9 ;  /* 0x8000000902ff79a8 */ /* 0x000fe2000c1ef106 */
[----:B------:R-:W-:Y:S05]  /*0200*/  EXIT ;  /* 0x000000000000794d */ /* 0x000fea0003800000 */
.L_x_1:
[----:B------:R-:W-:-:S00]  /*0210*/  BRA `(.L_x_1) ;  /* 0xfffffffc00fc7947 */ /* 0x000fc0000383ffff */
[----:B------:R-:W-:-:S00]  /*0220*/  NOP ;  /* 0x0000000000007918 */ /* 0x000fc00000000000 */
        /* <DEDUP_REMOVED lines=13> */
.L_x_31:


//--------------------- .text._Z12checkChangesPiS_S_ --------------------------
	.section	.text._Z12checkChangesPiS_S_,"ax",@progbits
	.align	128
        .global         _Z12checkChangesPiS_S_
        .type           _Z12checkChangesPiS_S_,@function
        .size           _Z12checkChangesPiS_S_,(.L_x_32 - _Z12checkChangesPiS_S_)
        .other          _Z12checkChangesPiS_S_,@"STO_CUDA_ENTRY STV_DEFAULT"
_Z12checkChangesPiS_S_:
.text._Z12checkChangesPiS_S_:
        /* <DEDUP_REMOVED lines=8> */
[----:B------:R-:W1:Y:S07]  /*0080*/  LDCU.64 UR4, c[0x0][0x358] ;  /* 0x00006b00ff0477ac */ /* 0x000e6e0008000a00 */
[----:B------:R-:W2:Y:S01]  /*0090*/  LDC.64 R4, c[0x0][0x380] ;  /* 0x0000e000ff047b82 */ /* 0x000ea20000000a00 */
[----:B0-----:R-:W-:-:S06]  /*00a0*/  IMAD.WIDE R2, R7, 0x4, R2 ;  /* 0x0000000407027825 */ /* 0x001fcc00078e0202 */
[----:B-1----:R-:W3:Y:S01]  /*00b0*/  LDG.E R2, desc[UR4][R2.64] ;  /* 0x0000000402027981 */ /* 0x002ee2000c1e1900 */
[----:B--2---:R-:W-:-:S06]  /*00c0*/  IMAD.WIDE R4, R7, 0x4, R4 ;  /* 0x0000000407047825 */ /* 0x004fcc00078e0204 */
[----:B------:R-:W3:Y:S02]  /*00d0*/  LDG.E R5, desc[UR4][R4.64] ;  /* 0x0000000404057981 */ /* 0x000ee4000c1e1900 */
[----:B---3--:R-:W-:-:S13]  /*00e0*/  ISETP.NE.AND P0, PT, R2, R5, PT ;  /* 0x000000050200720c */ /* 0x008fda0003f05270 */
[----:B------:R-:W-:Y:S05]  /*00f0*/  @!P0 EXIT ;  /* 0x000000000000894d */ /* 0x000fea0003800000 */
[----:B------:R-:W0:Y:S01]  /*0100*/  LDC.64 R2, c[0x0][0x390] ;  /* 0x0000e400ff027b82 */ /* 0x000e220000000a00 */
[----:B------:R-:W-:-:S05]  /*0110*/  HFMA2 R5, -RZ, RZ, 0, 5.9604644775390625e-08 ;  /* 0x00000001ff057431 */ /* 0x000fca00000001ff */
[----:B0-----:R-:W-:Y:S01]  /*0120*/  STG.E desc[UR4][R2.64], R5 ;  /* 0x0000000502007986 */ /* 0x001fe2000c101904 */
[----:B------:R-:W-:Y:S05]  /*0130*/  EXIT ;  /* 0x000000000000794d */ /* 0x000fea0003800000 */
.L_x_2:
        /* <DEDUP_REMOVED lines=12> */
.L_x_32:


//--------------------- .text._Z22mergeTilesColumnKernelPii --------------------------
	.section	.text._Z22mergeTilesColumnKernelPii,"ax",@progbits
	.align	128
        .global         _Z22mergeTilesColumnKernelPii
        .type           _Z22mergeTilesColumnKernelPii,@function
        .size           _Z22mergeTilesColumnKernelPii,(.L_x_33 - _Z22mergeTilesColumnKernelPii)
        .other          _Z22mergeTilesColumnKernelPii,@"STO_CUDA_ENTRY STV_DEFAULT"
_Z22mergeTilesColumnKernelPii:
.text._Z22mergeTilesColumnKernelPii:
[----:B------:R-:W0:Y:S01]  /*0000*/  LDC R1, c[0x0][0x37c] ;  /* 0x0000df00ff017b82 */ /* 0x000e220000000800 */
[----:B------:R-:W1:Y:S07]  /*0010*/  S2R R0, SR_TID.X ;  /* 0x0000000000007919 */ /* 0x000e6e0000002100 */
[----:B------:R-:W1:Y:S01]  /*0020*/  S2UR UR4, SR_CTAID.X ;  /* 0x00000000000479c3 */ /* 0x000e620000002500 */
[----:B0-----:R-:W-:-:S07]  /*0030*/  VIADD R1, R1, 0xffffffd8 ;  /* 0xffffffd801017836 */ /* 0x001fce0000000000 */
[----:B------:R-:W1:Y:S02]  /*0040*/  LDC R3, c[0x0][0x360] ;  /* 0x0000d800ff037b82 */ /* 0x000e640000000800 */
[----:B-1----:R-:W-:-:S05]  /*0050*/  IMAD R3, R3, UR4, R0 ;  /* 0x0000000403037c24 */ /* 0x002fca000f8e0200 */
[----:B------:R-:W-:-:S13]  /*0060*/  ISETP.GT.AND P0, PT, R3, 0x4, PT ;  /* 0x000000040300780c */ /* 0x000fda0003f04270 */
[----:B------:R-:W-:Y:S05]  /*0070*/  @P0 EXIT ;  /* 0x000000000000094d */ /* 0x000fea0003800000 */
[----:B------:R-:W0:Y:S01]  /*0080*/  LDCU UR6, c[0x0][0x388] ;  /* 0x00007100ff0677ac */ /* 0x000e220008000800 */
[----:B------:R-:W1:Y:S01]  /*0090*/  LDC.64 R6, c[0x0][0x380] ;  /* 0x0000e000ff067b82 */ /* 0x000e620000000a00 */
[----:B------:R-:W-:Y:S01]  /*00a0*/  VIADD R5, R1, 0x14 ;  /* 0x0000001401057836 */ /* 0x000fe20000000000 */
[----:B------:R-:W2:Y:S01]  /*00b0*/  LDCU.64 UR4, c[0x0][0x358] ;  /* 0x00006b00ff0477ac */ /* 0x000ea20008000a00 */
[----:B0-----:R-:W-:Y:S01]  /*00c0*/  UISETP.NE.AND UP0, UPT, UR6, 0x1, UPT ;  /* 0x000000010600788c */ /* 0x001fe2000bf05270 */
[----:B-1----:R-:W-:-:S08]  /*00d0*/  IMAD.WIDE R6, R3, 0x4, R6 ;  /* 0x0000000403067825 */ /* 0x002fd000078e0206 */
[----:B--2---:R-:W-:Y:S05]  /*00e0*/  BRA.U !UP0, `(.L_x_3) ;  /* 0x00000001088c7547 */ /* 0x004fea000b800000 */
[----:B------:R-:W-:Y:S01]  /*00f0*/  UISETP.NE.AND UP0, UPT, UR6, URZ, UPT ;  /* 0x000000ff0600728c */ /* 0x000fe2000bf05270 */
[----:B------:R-:W-:-:S08]  /*0100*/  IMAD.MOV.U32 R0, RZ, RZ, RZ ;  /* 0x000000ffff007224 */ /* 0x000fd000078e00ff */
[----:B------:R-:W-:Y:S05]  /*0110*/  BRA.U UP0, `(.L_x_4) ;  /* 0x0000000100f47547 */ /* 0x000fea000b800000 */
[----:B------:R-:W2:Y:S04]  /*0120*/  LDG.E R2, desc[UR4][R6.64] ;  /* 0x0000000406027981 */ /* 0x000ea8000c1e1900 */
[----:B------:R-:W3:Y:S04]  /*0130*/  LDG.E R4, desc[UR4][R6.64+0x14] ;  /* 0x0000140406047981 */ /* 0x000ee8000c1e1900 */
[----:B------:R-:W4:Y:S04]  /*0140*/  LDG.E R8, desc[UR4][R6.64+0x28] ;  /* 0x0000280406087981 */ /* 0x000f28000c1e1900 */
[----:B------:R-:W5:Y:S04]  /*0150*/  LDG.E R10, desc[UR4][R6.64+0x3c] ;  /* 0x00003c04060a7981 */ /* 0x000f68000c1e1900 */
[----:B------:R-:W5:Y:S01]  /*0160*/  LDG.E R11, desc[UR4][R6.64+0x50] ;  /* 0x00005004060b7981 */ /* 0x000f62000c1e1900 */
[----:B------:R-:W-:Y:S01]  /*0170*/  IMAD.MOV.U32 R0, RZ, RZ, RZ ;  /* 0x000000ffff007224 */ /* 0x000fe200078e00ff */
[----:B------:R-:W-:Y:S01]  /*0180*/  BSSY.RECONVERGENT B0, `(.L_x_5) ;  /* 0x0000018000007945 */ /* 0x000fe20003800200 */
[----:B--2---:R-:W-:-:S02]  /*0190*/  ISETP.NE.AND P0, PT, R2, RZ, PT ;  /* 0x000000ff0200720c */ /* 0x004fc40003f05270 */
[----:B---3--:R-:W-:Y:S02]  /*01a0*/  ISETP.NE.AND P1, PT, R4, RZ, PT ;  /* 0x000000ff0400720c */ /* 0x008fe40003f25270 */
[----:B----4-:R-:W-:Y:S02]  /*01b0*/  ISETP.NE.AND P2, PT, R8, RZ, PT ;  /* 0x000000ff0800720c */ /* 0x010fe40003f45270 */
[----:B-----5:R-:W-:-:S07]  /*01c0*/  ISETP.NE.AND P3, PT, R10, RZ, PT ;  /* 0x000000ff0a00720c */ /* 0x020fce0003f65270 */
[----:B------:R-:W-:Y:S01]  /*01d0*/  @P0 IMAD.MOV.U32 R0, RZ, RZ, 0x1 ;  /* 0x00000001ff000424 */ /* 0x000fe200078e00ff */
[----:B------:R0:W-:Y:S01]  /*01e0*/  @P0 STL [R1], R2 ;  /* 0x0000000201000387 */ /* 0x0001e20000100800 */
[----:B------:R-:W-:Y:S02]  /*01f0*/  ISETP.NE.AND P0, PT, R11, RZ, PT ;  /* 0x000000ff0b00720c */ /* 0x000fe40003f05270 */
[C---:B------:R-:W-:Y:S02]  /*0200*/  @P1 VIADD R3, R0.reuse, 0x1 ;  /* 0x0000000100031836 */ /* 0x040fe40000000000 */
[----:B------:R-:W-:Y:S02]  /*0210*/  @P1 IMAD R9, R0, 0x4, R1 ;  /* 0x0000000400091824 */ /* 0x000fe400078e0201 */
[----:B------:R-:W-:-:S03]  /*0220*/  @P1 IMAD.MOV.U32 R0, RZ, RZ, R3 ;  /* 0x000000ffff001224 */ /* 0x000fc600078e0003 */
[----:B------:R0:W-:Y:S01]  /*0230*/  @P1 STL [R9], R4 ;  /* 0x0000000409001387 */ /* 0x0001e20000100800 */
[C---:B------:R-:W-:Y:S01]  /*0240*/  @P2 IMAD R13, R0.reuse, 0x4, R1 ;  /* 0x00000004000d2824 */ /* 0x040fe200078e0201 */
[----:B------:R-:W-:-:S04]  /*0250*/  @P2 IADD3 R3, PT, PT, R0, 0x1, RZ ;  /* 0x0000000100032810 */ /* 0x000fc80007ffe0ff */
[----:B------:R0:W-:Y:S01]  /*0260*/  @P2 STL [R13], R8 ;  /* 0x000000080d002387 */ /* 0x0001e20000100800 */
[----:B------:R-:W-:-:S04]  /*0270*/  @P2 IMAD.MOV.U32 R0, RZ, RZ, R3 ;  /* 0x000000ffff002224 */ /* 0x000fc800078e0003 */
[C---:B------:R-:W-:Y:S02]  /*0280*/  @P3 IMAD R15, R0.reuse, 0x4, R1 ;  /* 0x00000004000f3824 */ /* 0x040fe400078e0201 */
[----:B------:R-:W-:-:S03]  /*0290*/  @P3 VIADD R3, R0, 0x1 ;  /* 0x0000000100033836 */ /* 0x000fc60000000000 */
[----:B------:R0:W-:Y:S01]  /*02a0*/  @P3 STL [R15], R10 ;  /* 0x0000000a0f003387 */ /* 0x0001e20000100800 */
[----:B------:R-:W-:Y:S01]  /*02b0*/  @P3 IMAD.MOV.U32 R0, RZ, RZ, R3 ;  /* 0x000000ffff003224 */ /* 0x000fe200078e0003 */
[----:B------:R-:W-:Y:S06]  /*02c0*/  @!P0 BRA `(.L_x_6) ;  /* 0x00000000000c8947 */ /* 0x000fec0003800000 */
[C---:B0-----:R-:W-:Y:S01]  /*02d0*/  IMAD R2, R0.reuse, 0x4, R1 ;  /* 0x0000000400027824 */ /* 0x041fe200078e0201 */
[----:B------:R-:W-:-:S04]  /*02e0*/  IADD3 R0, PT, PT, R0, 0x1, RZ ;  /* 0x0000000100007810 */ /* 0x000fc80007ffe0ff */
[----:B------:R1:W-:Y:S03]  /*02f0*/  STL [R2], R11 ;  /* 0x0000000b02007387 */ /* 0x0003e60000100800 */
.L_x_6:
[----:B------:R-:W-:Y:S05]  /*0300*/  BSYNC.RECONVERGENT B0 ;  /* 0x0000000000007941 */ /* 0x000fea0003800200 */
.L_x_5:
[----:B------:R-:W-:Y:S05]  /*0310*/  BRA `(.L_x_4) ;  /* 0x0000000000747947 */ /* 0x000fea0003800000 */
.L_x_3:
[----:B------:R-:W2:Y:S04]  /*0320*/  LDG.E R2, desc[UR4][R6.64+0x50] ;  /* 0x0000500406027981 */ /* 0x000ea8000c1e1900 */
[----:B------:R-:W3:Y:S04]  /*0330*/  LDG.E R4, desc[UR4][R6.64+0x3c] ;  /* 0x00003c0406047981 */ /* 0x000ee8000c1e1900 */
[----:B------:R-:W4:Y:S04]  /*0340*/  LDG.E R8, desc[UR4][R6.64+0x28] ;  /* 0x0000280406087981 */ /* 0x000f28000c1e1900 */
[----:B------:R-:W5:Y:S04]  /*0350*/  LDG.E R10, desc[UR4][R6.64+0x14] ;  /* 0x00001404060a7981 */ /* 0x000f68000c1e1900 */
[----:B------:R-:W5:Y:S01]  /*0360*/  LDG.E R12, desc[UR4][R6.64] ;  /* 0x00000004060c7981 */ /* 0x000f62000c1e1900 */
[----:B------:R-:W-:Y:S01]  /*0370*/  IMAD.MOV.U32 R0, RZ, RZ, RZ ;  /* 0x000000ffff007224 */ /* 0x000fe200078e00ff */
        /* <DEDUP_REMOVED lines=11> */
[C---:B------:R-:W-:Y:S01]  /*0430*/  @P2 VIADD R3, R0.reuse, 0x1 ;  /* 0x0000000100032836 */ /* 0x040fe20000000000 */
[----:B------:R-:W-:-:S03]  /*0440*/  @P2 LEA R11, R0, R1, 0x2 ;  /* 0x00000001000b2211 */ /* 0x000fc600078e10ff */
[----:B------:R-:W-:Y:S02]  /*0450*/  @P2 IMAD.MOV.U32 R0, RZ, RZ, R3 ;  /* 0x000000ffff002224 */ /* 0x000fe400078e0003 */
[----:B------:R2:W-:Y:S02]  /*0460*/  @P2 STL [R11], R8 ;  /* 0x000000080b002387 */ /* 0x0005e40000100800 */
[C---:B------:R-:W-:Y:S02]  /*0470*/  @P3 VIADD R3, R0.reuse, 0x1 ;  /* 0x0000000100033836 */ /* 0x040fe40000000000 */
[----:B------:R-:W-:Y:S02]  /*0480*/  @P3 IMAD R13, R0, 0x4, R1 ;  /* 0x00000004000d3824 */ /* 0x000fe400078e0201 */
[----:B------:R-:W-:-:S03]  /*0490*/  @P3 IMAD.MOV.U32 R0, RZ, RZ, R3 ;  /* 0x000000ffff003224 */ /* 0x000fc600078e0003 */
[----:B------:R2:W-:Y:S01]  /*04a0*/  @P3 STL [R13], R10 ;  /* 0x0000000a0d003387 */ /* 0x0005e20000100800 */
[C---:B------:R-:W-:Y:S02]  /*04b0*/  @P4 IMAD R15, R0.reuse, 0x4, R1 ;  /* 0x00000004000f4824 */ /* 0x040fe400078e0201 */
[----:B------:R-:W-:-:S03]  /*04c0*/  @P4 VIADD R3, R0, 0x1 ;  /* 0x0000000100034836 */ /* 0x000fc60000000000 */
[----:B------:R2:W-:Y:S02]  /*04d0*/  @P4 STL [R15], R12 ;  /* 0x0000000c0f004387 */ /* 0x0005e40000100800 */
[----:B------:R-:W-:-:S07]  /*04e0*/  @P4 MOV R0, R3 ;  /* 0x0000000300004202 */ /* 0x000fce0000000f00 */
.L_x_4:
[----:B------:R3:W-:Y:S01]  /*04f0*/  STL [R1+0x14], RZ ;  /* 0x000014ff01007387 */ /* 0x0007e20000100800 */
[----:B------:R-:W-:Y:S01]  /*0500*/  ISETP.NE.AND P0, PT, R0, RZ, PT ;  /* 0x000000ff0000720c */ /* 0x000fe20003f05270 */
[----:B------:R-:W-:Y:S01]  /*0510*/  BSSY.RECONVERGENT B0, `(.L_x_7) ;  /* 0x0000021000007945 */ /* 0x000fe20003800200 */
[----:B012---:R-:W-:Y:S01]  /*0520*/  IMAD.MOV.U32 R2, RZ, RZ, RZ ;  /* 0x000000ffff027224 */ /* 0x007fe200078e00ff */
[----:B------:R3:W-:Y:S04]  /*0530*/  STL.64 [R1+0x18], RZ ;  /* 0x000018ff01007387 */ /* 0x0007e80000100a00 */
[----:B------:R3:W-:Y:S06]  /*0540*/  STL.64 [R1+0x20], RZ ;  /* 0x000020ff01007387 */ /* 0x0007ec0000100a00 */
[----:B------:R-:W-:Y:S05]  /*0550*/  @!P0 BRA `(.L_x_8) ;  /* 0x0000000000708947 */ /* 0x000fea0003800000 */
[----:B------:R-:W-:Y:S02]  /*0560*/  IMAD.MOV.U32 R4, RZ, RZ, RZ ;  /* 0x000000ffff047224 */ /* 0x000fe400078e00ff */
[----:B------:R-:W-:-:S07]  /*0570*/  IMAD.MOV.U32 R2, RZ, RZ, RZ ;  /* 0x000000ffff027224 */ /* 0x000fce00078e00ff */
.L_x_14:
[----:B------:R-:W-:Y:S01]  /*0580*/  VIADD R11, R4, 0x1 ;  /* 0x00000001040b7836 */ /* 0x000fe20000000000 */
[----:B------:R-:W-:Y:S04]  /*0590*/  BSSY.RECONVERGENT B1, `(.L_x_9) ;  /* 0x0000014000017945 */ /* 0x000fe80003800200 */
[----:B------:R-:W-:Y:S01]  /*05a0*/  BSSY.RELIABLE B2, `(.L_x_10) ;  /* 0x0000010000027945 */ /* 0x000fe20003800100 */
[----:B------:R-:W-:-:S13]  /*05b0*/  ISETP.GE.AND P0, PT, R11, R0, PT ;  /* 0x000000000b00720c */ /* 0x000fda0003f06270 */
[----:B01----:R-:W-:Y:S05]  /*05c0*/  @!P0 BRA `(.L_x_11) ;  /* 0x00000000000c8947 */ /* 0x003fea0003800000 */
[----:B------:R-:W-:-:S06]  /*05d0*/  IMAD R3, R4, 0x4, R1 ;  /* 0x0000000404037824 */ /* 0x000fcc00078e0201 */
[----:B------:R-:W5:Y:S01]  /*05e0*/  LDL R3, [R3] ;  /* 0x0000000003037983 */ /* 0x000f620000100800 */
[----:B------:R-:W-:Y:S05]  /*05f0*/  BRA `(.L_x_12) ;  /* 0x0000000000287947 */ /* 0x000fea0003800000 */
.L_x_11:
[----:B------:R-:W-:-:S05]  /*0600*/  IMAD R10, R4, 0x4, R1 ;  /* 0x00000004040a7824 */ /* 0x000fca00078e0201 */
[----:B------:R-:W2:Y:S04]  /*0610*/  LDL R3, [R10] ;  /* 0x000000000a037983 */ /* 0x000ea80000100800 */
[----:B------:R-:W2:Y:S02]  /*0620*/  LDL R8, [R10+0x4] ;  /* 0x000004000a087983 */ /* 0x000ea40000100800 */
[----:B--2---:R-:W-:-:S13]  /*0630*/  ISETP.NE.AND P0, PT, R3, R8, PT ;  /* 0x000000080300720c */ /* 0x004fda0003f05270 */
[----:B------:R-:W-:Y:S01]  /*0640*/  @!P0 SHF.L.U32 R8, R3, 0x1, RZ ;  /* 0x0000000103088819 */ /* 0x000fe200000006ff */
[----:B------:R-:W-:Y:S01]  /*0650*/  @!P0 IMAD R9, R2, 0x4, R5 ;  /* 0x0000000402098824 */ /* 0x000fe200078e0205 */
[----:B------:R-:W-:Y:S05]  /*0660*/  @!P0 BREAK.RELIABLE B2 ;  /* 0x0000000000028942 */ /* 0x000fea0003800100 */
[----:B------:R0:W-:Y:S01]  /*0670*/  @!P0 STL [R9], R8 ;  /* 0x0000000809008387 */ /* 0x0001e20000100800 */
[----:B------:R-:W-:Y:S01]  /*0680*/  @!P0 IMAD.MOV.U32 R4, RZ, RZ, R11 ;  /* 0x000000ffff048224 */ /* 0x000fe200078e000b */
[----:B------:R-:W-:Y:S06]  /*0690*/  @!P0 BRA `(.L_x_13) ;  /* 0x00000000000c8947 */ /* 0x000fec0003800000 */
.L_x_12:
[----:B------:R-:W-:Y:S05]  /*06a0*/  BSYNC.RELIABLE B2 ;  /* 0x0000000000027941 */ /* 0x000fea0003800100 */
.L_x_10:
[----:B0-----:R-:W-:-:S05]  /*06b0*/  IMAD R8, R2, 0x4, R5 ;  /* 0x0000000402087824 */ /* 0x001fca00078e0205 */
[----:B-----5:R1:W-:Y:S02]  /*06c0*/  STL [R8], R3 ;  /* 0x0000000308007387 */ /* 0x0203e40000100800 */
.L_x_13:
[----:B------:R-:W-:Y:S05]  /*06d0*/  BSYNC.RECONVERGENT B1 ;  /* 0x0000000000017941 */ /* 0x000fea0003800200 */
.L_x_9:
[----:B------:R-:W-:Y:S02]  /*06e0*/  VIADD R4, R4, 0x1 ;  /* 0x0000000104047836 */ /* 0x000fe40000000000 */
[----:B------:R-:W-:-:S03]  /*06f0*/  VIADD R2, R2, 0x1 ;  /* 0x0000000102027836 */ /* 0x000fc60000000000 */
[----:B------:R-:W-:-:S13]  /*0700*/  ISETP.GE.AND P0, PT, R4, R0, PT ;  /* 0x000000000400720c */ /* 0x000fda0003f06270 */
[----:B------:R-:W-:Y:S05]  /*0710*/  @!P0 BRA `(.L_x_14) ;  /* 0xfffffffc00988947 */ /* 0x000fea000383ffff */
.L_x_8:
[----:B------:R-:W-:Y:S05]  /*0720*/  BSYNC.RECONVERGENT B0 ;  /* 0x0000000000007941 */ /* 0x000fea0003800200 */
.L_x_7:
[----:B------:R-:W-:Y:S05]  /*0730*/  WARPSYNC.ALL ;  /* 0x0000000000007948 */ /* 0x000fea0003800000 */
[----:B------:R-:W2:Y:S02]  /*0740*/  LDCU UR6, c[0x0][0x388] ;  /* 0x00007100ff0677ac */ /* 0x000ea40008000800 */
[----:B--2---:R-:W-:-:S09]  /*0750*/  UISETP.NE.AND UP0, UPT, UR6, 0x1, UPT ;  /* 0x000000010600788c */ /* 0x004fd2000bf05270 */
[----:B------:R-:W-:Y:S05]  /*0760*/  BRA.U !UP0, `(.L_x_15) ;  /* 0x0000000108547547 */ /* 0x000fea000b800000 */
[----:B------:R-:W-:-:S13]  /*0770*/  ISETP.NE.AND P0, PT, RZ, UR6, PT ;  /* 0x00000006ff007c0c */ /* 0x000fda000bf05270 */
[----:B------:R-:W-:Y:S05]  /*0780*/  @P0 EXIT ;  /* 0x000000000000094d */ /* 0x000fea0003800000 */
[----:B01----:R-:W2:Y:S04]  /*0790*/  LDL.64 R8, [R1+0x18] ;  /* 0x0000180001087983 */ /* 0x003ea80000100a00 */
[----:B------:R-:W4:Y:S04]  /*07a0*/  LDL R0, [R1+0x14] ;  /* 0x0000140001007983 */ /* 0x000f280000100800 */
[----:B------:R-:W5:Y:S01]  /*07b0*/  LDL.64 R4, [R1+0x20] ;  /* 0x0000200001047983 */ /* 0x000f620000100a00 */
[C---:B------:R-:W-:Y:S02]  /*07c0*/  ISETP.NE.AND P4, PT, R2.reuse, RZ, PT ;  /* 0x000000ff0200720c */ /* 0x040fe40003f85270 */
[----:B------:R-:W-:-:S02]  /*07d0*/  ISETP.GT.U32.AND P0, PT, R2, 0x1, PT ;  /* 0x000000010200780c */ /* 0x000fc40003f04070 */
[C---:B------:R-:W-:Y:S02]  /*07e0*/  ISETP.GT.U32.AND P1, PT, R2.reuse, 0x2, PT ;  /* 0x000000020200780c */ /* 0x040fe40003f24070 */
[C---:B------:R-:W-:Y:S02]  /*07f0*/  ISETP.GT.U32.AND P2, PT, R2.reuse, 0x3, PT ;  /* 0x000000030200780c */ /* 0x040fe40003f44070 */
[----:B------:R-:W-:Y:S02]  /*0800*/  ISETP.GT.U32.AND P3, PT, R2, 0x4, PT ;  /* 0x000000040200780c */ /* 0x000fe40003f64070 */
[----:B--2---:R-:W-:Y:S02]  /*0810*/  SEL R2, R8, RZ, P0 ;  /* 0x000000ff08027207 */ /* 0x004fe40000000000 */
[----:B------:R-:W-:Y:S02]  /*0820*/  SEL R3, R9, RZ, P1 ;  /* 0x000000ff09037207 */ /* 0x000fe40000800000 */
[----:B----4-:R-:W-:Y:S01]  /*0830*/  SEL R0, R0, RZ, P4 ;  /* 0x000000ff00007207 */ /* 0x010fe20002000000 */
[----:B------:R-:W-:Y:S01]  /*0840*/  STG.E desc[UR4][R6.64+0x14], R2 ;  /* 0x0000140206007986 */ /* 0x000fe2000c101904 */
[----:B-----5:R-:W-:-:S03]  /*0850*/  SEL R4, R4, RZ, P2 ;  /* 0x000000ff04047207 */ /* 0x020fc60001000000 */
[----:B------:R-:W-:Y:S01]  /*0860*/  STG.E desc[UR4][R6.64+0x28], R3 ;  /* 0x0000280306007986 */ /* 0x000fe2000c101904 */
[----:B------:R-:W-:-:S03]  /*0870*/  SEL R5, R5, RZ, P3 ;  /* 0x000000ff05057207 */ /* 0x000fc60001800000 */
[----:B------:R-:W-:Y:S04]  /*0880*/  STG.E desc[UR4][R6.64], R0 ;  /* 0x0000000006007986 */ /* 0x000fe8000c101904 */
[----:B------:R-:W-:Y:S04]  /*0890*/  STG.E desc[UR4][R6.64+0x3c], R4 ;  /* 0x00003c0406007986 */ /* 0x000fe8000c101904 */
[----:B------:R-:W-:Y:S01]  /*08a0*/  STG.E desc[UR4][R6.64+0x50], R5 ;  /* 0x0000500506007986 */ /* 0x000fe2000c101904 */
[----:B------:R-:W-:Y:S05]  /*08b0*/  EXIT ;  /* 0x000000000000794d */ /* 0x000fea0003800000 */
.L_x_15:
[----:B------:R-:W2:Y:S04]  /*08c0*/  LDL.64 R4, [R1+0x20] ;  /* 0x0000200001047983 */ /* 0x000ea80000100a00 */
[----:B01----:R-:W4:Y:S04]  /*08d0*/  LDL.64 R8, [R1+0x18] ;  /* 0x0000180001087983 */ /* 0x003f280000100a00 */
[----:B------:R-:W5:Y:S01]  /*08e0*/  LDL R0, [R1+0x14] ;  /* 0x0000140001007983 */ /* 0x000f620000100800 */
[C---:B------:R-:W-:Y:S02]  /*08f0*/  ISETP.GT.U32.AND P0, PT, R2.reuse, 0x4, PT ;  /* 0x000000040200780c */ /* 0x040fe40003f04070 */
[----:B------:R-:W-:-:S02]  /*0900*/  ISETP.GT.U32.AND P1, PT, R2, 0x3, PT ;  /* 0x000000030200780c */ /* 0x000fc40003f24070 */
[C---:B------:R-:W-:Y:S02]  /*0910*/  ISETP.GT.U32.AND P2, PT, R2.reuse, 0x2, PT ;  /* 0x000000020200780c */ /* 0x040fe40003f44070 */
[C---:B------:R-:W-:Y:S02]  /*0920*/  ISETP.GT.U32.AND P3, PT, R2.reuse, 0x1, PT ;  /* 0x000000010200780c */ /* 0x040fe40003f64070 */
[----:B------:R-:W-:Y:S02]  /*0930*/  ISETP.NE.AND P4, PT, R2, RZ, PT ;  /* 0x000000ff0200720c */ /* 0x000fe40003f85270 */
[----:B--2---:R-:W-:Y:S02]  /*0940*/  SEL R3, R5, RZ, P0 ;  /* 0x000000ff05037207 */ /* 0x004fe40000000000 */
[----:B------:R-:W-:Y:S02]  /*0950*/  SEL R5, R4, RZ, P1 ;  /* 0x000000ff04057207 */ /* 0x000fe40000800000 */
[----:B----4-:R-:W-:Y:S01]  /*0960*/  SEL R9, R9, RZ, P2 ;  /* 0x000000ff09097207 */ /* 0x010fe20001000000 */
[----:B------:R-:W-:Y:S01]  /*0970*/  STG.E desc[UR4][R6.64], R3 ;  /* 0x0000000306007986 */ /* 0x000fe2000c101904 */
[----:B------:R-:W-:-:S02]  /*0980*/  SEL R11, R8, RZ, P3 ;  /* 0x000000ff080b7207 */ /* 0x000fc40001800000 */
[----:B-----5:R-:W-:Y:S01]  /*0990*/  SEL R13, R0, RZ, P4 ;  /* 0x000000ff000d7207 */ /* 0x020fe20002000000 */
[----:B------:R-:W-:Y:S04]  /*09a0*/  STG.E desc[UR4][R6.64+0x14], R5 ;  /* 0x0000140506007986 */ /* 0x000fe8000c101904 */
[----:B------:R-:W-:Y:S04]  /*09b0*/  STG.E desc[UR4][R6.64+0x28], R9 ;  /* 0x0000280906007986 */ /* 0x000fe8000c101904 */
[----:B------:R-:W-:Y:S04]  /*09c0*/  STG.E desc[UR4][R6.64+0x3c], R11 ;  /* 0x00003c0b06007986 */ /* 0x000fe8000c101904 */
[----:B------:R-:W-:Y:S01]  /*09d0*/  STG.E desc[UR4][R6.64+0x50], R13 ;  /* 0x0000500d06007986 */ /* 0x000fe2000c101904 */
[----:B------:R-:W-:Y:S05]  /*09e0*/  EXIT ;  /* 0x000000000000794d */ /* 0x000fea0003800000 */
.L_x_16:
        /* <DEDUP_REMOVED lines=9> */
.L_x_33:


//--------------------- .text._Z16mergeTilesKernelPii --------------------------
	.section	.text._Z16mergeTilesKernelPii,"ax",@progbits
	.align	128
        .global         _Z16mergeTilesKernelPii
        .type           _Z16mergeTilesKernelPii,@function
        .size           _Z16mergeTilesKernelPii,(.L_x_34 - _Z16mergeTilesKernelPii)
        .other          _Z16mergeTilesKernelPii,@"STO_CUDA_ENTRY STV_DEFAULT"
_Z16mergeTilesKernelPii:
.text._Z16mergeTilesKernelPii:
        /* <DEDUP_REMOVED lines=9> */
[----:B------:R-:W-:Y:S01]  /*0090*/  VIADD R5, R1, 0x14 ;  /* 0x0000001401057836 */ /* 0x000fe20000000000 */
[----:B------:R-:W1:Y:S01]  /*00a0*/  LDCU.64 UR4, c[0x0][0x358] ;  /* 0x00006b00ff0477ac */ /* 0x000e620008000a00 */
[----:B0-----:R-:W-:-:S09]  /*00b0*/  UISETP.NE.AND UP0, UPT, UR6, URZ, UPT ;  /* 0x000000ff0600728c */ /* 0x001fd2000bf05270 */
[----:B-1----:R-:W-:Y:S05]  /*00c0*/  BRA.U !UP0, `(.L_x_17) ;  /* 0x0000000108987547 */ /* 0x002fea000b800000 */
[----:B------:R-:W-:Y:S01]  /*00d0*/  UISETP.NE.AND UP0, UPT, UR6, 0x1, UPT ;  /* 0x000000010600788c */ /* 0x000fe2000bf05270 */
[----:B------:R-:W-:-:S08]  /*00e0*/  IMAD.MOV.U32 R0, RZ, RZ, RZ ;  /* 0x000000ffff007224 */ /* 0x000fd000078e00ff */
[----:B------:R-:W-:Y:S05]  /*00f0*/  BRA.U UP0, `(.L_x_18) ;  /* 0x00000005000c7547 */ /* 0x000fea000b800000 */
[----:B------:R-:W0:Y:S01]  /*0100*/  LDC.64 R6, c[0x0][0x380] ;  /* 0x0000e000ff067b82 */ /* 0x000e220000000a00 */
[----:B------:R-:W-:-:S04]  /*0110*/  IMAD R3, R8, 0x5, RZ ;  /* 0x0000000508037824 */ /* 0x000fc800078e02ff */
[----:B0-----:R-:W-:-:S05]  /*0120*/  IMAD.WIDE R6, R3, 0x4, R6 ;  /* 0x0000000403067825 */ /* 0x001fca00078e0206 */
        /* <DEDUP_REMOVED lines=14> */
[C---:B------:R-:W-:Y:S01]  /*0210*/  @P1 IMAD R9, R0.reuse, 0x4, R1 ;  /* 0x0000000400091824 */ /* 0x040fe200078e0201 */
[----:B------:R-:W-:-:S04]  /*0220*/  @P1 IADD3 R3, PT, PT, R0, 0x1, RZ ;  /* 0x0000000100031810 */ /* 0x000fc80007ffe0ff */
[----:B------:R0:W-:Y:S01]  /*0230*/  @P1 STL [R9], R4 ;  /* 0x0000000409001387 */ /* 0x0001e20000100800 */
[----:B------:R-:W-:-:S04]  /*0240*/  @P1 IMAD.MOV.U32 R0, RZ, RZ, R3 ;  /* 0x000000ffff001224 */ /* 0x000fc800078e0003 */
[C---:B------:R-:W-:Y:S02]  /*0250*/  @P2 VIADD R3, R0.reuse, 0x1 ;  /* 0x0000000100032836 */ /* 0x040fe40000000000 */
[----:B------:R-:W-:-:S03]  /*0260*/  @P2 IMAD R7, R0, 0x4, R1 ;  /* 0x0000000400072824 */ /* 0x000fc600078e0201 */
[----:B------:R-:W-:Y:S02]  /*0270*/  @P2 MOV R0, R3 ;  /* 0x0000000300002202 */ /* 0x000fe40000000f00 */
[----:B------:R0:W-:Y:S03]  /*0280*/  @P2 STL [R7], R10 ;  /* 0x0000000a07002387 */ /* 0x0001e60000100800 */
[C---:B------:R-:W-:Y:S02]  /*0290*/  @P3 IMAD R6, R0.reuse, 0x4, R1 ;  /* 0x0000000400063824 */ /* 0x040fe400078e0201 */
[----:B------:R-:W-:-:S03]  /*02a0*/  @P3 VIADD R3, R0, 0x1 ;  /* 0x0000000100033836 */ /* 0x000fc60000000000 */
[----:B------:R0:W-:Y:S01]  /*02b0*/  @P3 STL [R6], R11 ;  /* 0x0000000b06003387 */ /* 0x0001e20000100800 */
[----:B------:R-:W-:Y:S01]  /*02c0*/  @P3 IMAD.MOV.U32 R0, RZ, RZ, R3 ;  /* 0x000000ffff003224 */ /* 0x000fe200078e0003 */
[----:B------:R-:W-:Y:S06]  /*02d0*/  @!P0 BRA `(.L_x_20) ;  /* 0x00000000000c8947 */ /* 0x000fec0003800000 */
[C---:B------:R-:W-:Y:S01]  /*02e0*/  IMAD R3, R0.reuse, 0x4, R1 ;  /* 0x0000000400037824 */ /* 0x040fe200078e0201 */
[----:B------:R-:W-:-:S04]  /*02f0*/  IADD3 R0, PT, PT, R0, 0x1, RZ ;  /* 0x0000000100007810 */ /* 0x000fc80007ffe0ff */
[----:B------:R1:W-:Y:S03]  /*0300*/  STL [R3], R12 ;  /* 0x0000000c03007387 */ /* 0x0003e60000100800 */
.L_x_20:
[----:B------:R-:W-:Y:S05]  /*0310*/  BSYNC.RECONVERGENT B0 ;  /* 0x0000000000007941 */ /* 0x000fea0003800200 */
.L_x_19:
[----:B------:R-:W-:Y:S05]  /*0320*/  BRA `(.L_x_18) ;  /* 0x0000000000807947 */ /* 0x000fea0003800000 */
.L_x_17:
        /* <DEDUP_REMOVED lines=17> */
[----:B------:R-:W-:-:S03]  /*0440*/  @P1 IMAD R9, R0, 0x4, R1 ;  /* 0x0000000400091824 */ /* 0x000fc600078e0201 */
[----:B------:R-:W-:Y:S02]  /*0450*/  @P1 MOV R0, R3 ;  /* 0x0000000300001202 */ /* 0x000fe40000000f00 */
[----:B------:R2:W-:Y:S03]  /*0460*/  @P1 STL [R9], R4 ;  /* 0x0000000409001387 */ /* 0x0005e60000100800 */
        /* <DEDUP_REMOVED lines=8> */
[C---:B------:R-:W-:Y:S02]  /*04f0*/  @P4 IMAD R13, R0.reuse, 0x4, R1 ;  /* 0x00000004000d4824 */ /* 0x040fe400078e0201 */
[----:B------:R-:W-:-:S03]  /*0500*/  @P4 VIADD R3, R0, 0x1 ;  /* 0x0000000100034836 */ /* 0x000fc60000000000 */
[----:B------:R2:W-:Y:S01]  /*0510*/  @P4 STL [R13], R12 ;  /* 0x0000000c0d004387 */ /* 0x0005e20000100800 */
[----:B------:R-:W-:-:S07]  /*0520*/  @P4 IMAD.MOV.U32 R0, RZ, RZ, R3 ;  /* 0x000000ffff004224 */ /* 0x000fce00078e0003 */
.L_x_18:
[----:B------:R3:W-:Y:S01]  /*0530*/  STL [R1+0x14], RZ ;  /* 0x000014ff01007387 */ /* 0x0007e20000100800 */
[----:B------:R-:W-:Y:S01]  /*0540*/  ISETP.NE.AND P0, PT, R0, RZ, PT ;  /* 0x000000ff0000720c */ /* 0x000fe20003f05270 */
[----:B------:R-:W-:Y:S01]  /*0550*/  BSSY.RECONVERGENT B0, `(.L_x_21) ;  /* 0x0000021000007945 */ /* 0x000fe20003800200 */
[----:B0-2---:R-:W-:Y:S01]  /*0560*/  HFMA2 R2, -RZ, RZ, 0, 0 ;  /* 0x00000000ff027431 */ /* 0x005fe200000001ff */
[----:B------:R3:W-:Y:S04]  /*0570*/  STL.64 [R1+0x18], RZ ;  /* 0x000018ff01007387 */ /* 0x0007e80000100a00 */
[----:B------:R3:W-:Y:S06]  /*0580*/  STL.64 [R1+0x20], RZ ;  /* 0x000020ff01007387 */ /* 0x0007ec0000100a00 */
[----:B------:R-:W-:Y:S05]  /*0590*/  @!P0 BRA `(.L_x_22) ;  /* 0x0000000000708947 */ /* 0x000fea0003800000 */
[----:B------:R-:W-:Y:S02]  /*05a0*/  IMAD.MOV.U32 R4, RZ, RZ, RZ ;  /* 0x000000ffff047224 */ /* 0x000fe400078e00ff */
[----:B------:R-:W-:-:S07]  /*05b0*/  IMAD.MOV.U32 R2, RZ, RZ, RZ ;  /* 0x000000ffff027224 */ /* 0x000fce00078e00ff */
.L_x_28:
[----:B------:R-:W-:Y:S01]  /*05c0*/  VIADD R9, R4, 0x1 ;  /* 0x0000000104097836 */ /* 0x000fe20000000000 */
[----:B------:R-:W-:Y:S04]  /*05d0*/  BSSY.RECONVERGENT B1, `(.L_x_23) ;  /* 0x0000014000017945 */ /* 0x000fe80003800200 */
[----:B------:R-:W-:Y:S01]  /*05e0*/  BSSY.RELIABLE B2, `(.L_x_24) ;  /* 0x0000010000027945 */ /* 0x000fe20003800100 */
[----:B------:R-:W-:-:S13]  /*05f0*/  ISETP.GE.AND P0, PT, R9, R0, PT ;  /* 0x000000000900720c */ /* 0x000fda0003f06270 */
[----:B01----:R-:W-:Y:S05]  /*0600*/  @!P0 BRA `(.L_x_25) ;  /* 0x00000000000c8947 */ /* 0x003fea0003800000 */
[----:B-1----:R-:W-:-:S06]  /*0610*/  IMAD R3, R4, 0x4, R1 ;  /* 0x0000000404037824 */ /* 0x002fcc00078e0201 */
[----:B------:R-:W5:Y:S01]  /*0620*/  LDL R3, [R3] ;  /* 0x0000000003037983 */ /* 0x000f620000100800 */
[----:B------:R-:W-:Y:S05]  /*0630*/  BRA `(.L_x_26) ;  /* 0x0000000000287947 */ /* 0x000fea0003800000 */
.L_x_25:
[----:B------:R-:W-:-:S05]  /*0640*/  LEA R10, R4, R1, 0x2 ;  /* 0x00000001040a7211 */ /* 0x000fca00078e10ff */
[----:B-1----:R-:W2:Y:S04]  /*0650*/  LDL R3, [R10] ;  /* 0x000000000a037983 */ /* 0x002ea80000100800 */
[----:B------:R-:W2:Y:S02]  /*0660*/  LDL R6, [R10+0x4] ;  /* 0x000004000a067983 */ /* 0x000ea40000100800 */
[----:B--2---:R-:W-:-:S13]  /*0670*/  ISETP.NE.AND P0, PT, R3, R6, PT ;  /* 0x000000060300720c */ /* 0x004fda0003f05270 */
[----:B------:R-:W-:Y:S01]  /*0680*/  @!P0 IMAD.SHL.U32 R6, R3, 0x2, RZ ;  /* 0x0000000203068824 */ /* 0x000fe200078e00ff */
[----:B------:R-:W-:Y:S05]  /*0690*/  @!P0 BREAK.RELIABLE B2 ;  /* 0x0000000000028942 */ /* 0x000fea0003800100 */
[----:B------:R-:W-:Y:S02]  /*06a0*/  @!P0 IMAD R7, R2, 0x4, R5 ;  /* 0x0000000402078824 */ /* 0x000fe400078e0205 */
[----:B------:R-:W-:-:S03]  /*06b0*/  @!P0 IMAD.MOV.U32 R4, RZ, RZ, R9 ;  /* 0x000000ffff048224 */ /* 0x000fc600078e0009 */
[----:B------:R0:W-:Y:S01]  /*06c0*/  @!P0 STL [R7], R6 ;  /* 0x0000000607008387 */ /* 0x0001e20000100800 */
[----:B------:R-:W-:Y:S05]  /*06d0*/  @!P0 BRA `(.L_x_27) ;  /* 0x00000000000c8947 */ /* 0x000fea0003800000 */
.L_x_26:
[----:B------:R-:W-:Y:S05]  /*06e0*/  BSYNC.RELIABLE B2 ;  /* 0x0000000000027941 */ /* 0x000fea0003800100 */
.L_x_24:
[----:B0-----:R-:W-:-:S05]  /*06f0*/  LEA R6, R2, R5, 0x2 ;  /* 0x0000000502067211 */ /* 0x001fca00078e10ff */
[----:B-----5:R1:W-:Y:S02]  /*0700*/  STL [R6], R3 ;  /* 0x0000000306007387 */ /* 0x0203e40000100800 */
.L_x_27:
[----:B------:R-:W-:Y:S05]  /*0710*/  BSYNC.RECONVERGENT B1 ;  /* 0x0000000000017941 */ /* 0x000fea0003800200 */
.L_x_23:
[----:B------:R-:W-:Y:S02]  /*0720*/  VIADD R4, R4, 0x1 ;  /* 0x0000000104047836 */ /* 0x000fe40000000000 */
[----:B------:R-:W-:-:S03]  /*0730*/  VIADD R2, R2, 0x1 ;  /* 0x0000000102027836 */ /* 0x000fc60000000000 */
[----:B------:R-:W-:-:S13]  /*0740*/  ISETP.GE.AND P0, PT, R4, R0, PT ;  /* 0x000000000400720c */ /* 0x000fda0003f06270 */
[----:B------:R-:W-:Y:S05]  /*0750*/  @!P0 BRA `(.L_x_28) ;  /* 0xfffffffc00988947 */ /* 0x000fea000383ffff */
.L_x_22:
[----:B------:R-:W-:Y:S05]  /*0760*/  BSYNC.RECONVERGENT B0 ;  /* 0x0000000000007941 */ /* 0x000fea0003800200 */
.L_x_21:
[----:B------:R-:W-:Y:S05]  /*0770*/  WARPSYNC.ALL ;  /* 0x0000000000007948 */ /* 0x000fea0003800000 */
[----:B------:R-:W2:Y:S02]  /*0780*/  LDC R0, c[0x0][0x388] ;  /* 0x0000e200ff007b82 */ /* 0x000ea40000000800 */
[----:B--2---:R-:W-:-:S13]  /*0790*/  ISETP.NE.AND P0, PT, R0, RZ, PT ;  /* 0x000000ff0000720c */ /* 0x004fda0003f05270 */
[----:B------:R-:W-:Y:S05]  /*07a0*/  @!P0 BRA `(.L_x_29) ;  /* 0x0000000000608947 */ /* 0x000fea0003800000 */
[----:B------:R-:W-:-:S13]  /*07b0*/  ISETP.NE.AND P0, PT, R0, 0x1, PT ;  /* 0x000000010000780c */ /* 0x000fda0003f05270 */
[----:B------:R-:W-:Y:S05]  /*07c0*/  @P0 EXIT ;  /* 0x000000000000094d */ /* 0x000fea0003800000 */
[----:B------:R-:W2:Y:S01]  /*07d0*/  LDL.64 R10, [R1+0x20] ;  /* 0x00002000010a7983 */ /* 0x000ea20000100a00 */
[----:B01----:R-:W0:Y:S03]  /*07e0*/  LDC.64 R6, c[0x0][0x380] ;  /* 0x0000e000ff067b82 */ /* 0x003e260000000a00 */
[----:B------:R-:W4:Y:S04]  /*07f0*/  LDL.64 R4, [R1+0x18] ;  /* 0x0000180001047983 */ /* 0x000f280000100a00 */
[----:B------:R-:W5:Y:S01]  /*0800*/  LDL R3, [R1+0x14] ;  /* 0x0000140001037983 */ /* 0x000f620000100800 */
[----:B------:R-:W-:Y:S01]  /*0810*/  IMAD R0, R8, 0x5, RZ ;  /* 0x0000000508007824 */ /* 0x000fe200078e02ff */
[----:B------:R-:W-:-:S02]  /*0820*/  ISETP.GT.U32.AND P0, PT, R2, 0x4, PT ;  /* 0x000000040200780c */ /* 0x000fc40003f04070 */
[C---:B------:R-:W-:Y:S02]  /*0830*/  ISETP.GT.U32.AND P1, PT, R2.reuse, 0x3, PT ;  /* 0x000000030200780c */ /* 0x040fe40003f24070 */
[C---:B------:R-:W-:Y:S02]  /*0840*/  ISETP.GT.U32.AND P2, PT, R2.reuse, 0x2, PT ;  /* 0x000000020200780c */ /* 0x040fe40003f44070 */
[C---:B------:R-:W-:Y:S02]  /*0850*/  ISETP.GT.U32.AND P3, PT, R2.reuse, 0x1, PT ;  /* 0x000000010200780c */ /* 0x040fe40003f64070 */
[----:B------:R-:W-:Y:S01]  /*0860*/  ISETP.NE.AND P4, PT, R2, RZ, PT ;  /* 0x000000ff0200720c */ /* 0x000fe20003f85270 */
[----:B0-----:R-:W-:Y:S01]  /*0870*/  IMAD.WIDE R6, R0, 0x4, R6 ;  /* 0x0000000400067825 */ /* 0x001fe200078e0206 */
[----:B--2---:R-:W-:Y:S02]  /*0880*/  SEL R0, R11, RZ, P0 ;  /* 0x000000ff0b007207 */ /* 0x004fe40000000000 */
[----:B------:R-:W-:-:S02]  /*0890*/  SEL R2, R10, RZ, P1 ;  /* 0x000000ff0a027207 */ /* 0x000fc40000800000 */
[----:B----4-:R-:W-:Y:S01]  /*08a0*/  SEL R5, R5, RZ, P2 ;  /* 0x000000ff05057207 */ /* 0x010fe20001000000 */
[----:B------:R-:W-:Y:S01]  /*08b0*/  STG.E desc[UR4][R6.64], R0 ;  /* 0x0000000006007986 */ /* 0x000fe2000c101904 */
[----:B------:R-:W-:Y:S02]  /*08c0*/  SEL R9, R4, RZ, P3 ;  /* 0x000000ff04097207 */ /* 0x000fe40001800000 */
[----:B-----5:R-:W-:Y:S01]  /*08d0*/  SEL R3, R3, RZ, P4 ;  /* 0x000000ff03037207 */ /* 0x020fe20002000000 */
[----:B------:R-:W-:Y:S04]  /*08e0*/  STG.E desc[UR4][R6.64+0x4], R2 ;  /* 0x0000040206007986 */ /* 0x000fe8000c101904 */
[----:B------:R-:W-:Y:S04]  /*08f0*/  STG.E desc[UR4][R6.64+0x8], R5 ;  /* 0x0000080506007986 */ /* 0x000fe8000c101904 */
[----:B------:R-:W-:Y:S04]  /*0900*/  STG.E desc[UR4][R6.64+0xc], R9 ;  /* 0x00000c0906007986 */ /* 0x000fe8000c101904 */
[----:B------:R-:W-:Y:S01]  /*0910*/  STG.E desc[UR4][R6.64+0x10], R3 ;  /* 0x0000100306007986 */ /* 0x000fe2000c101904 */
[----:B------:R-:W-:Y:S05]  /*0920*/  EXIT ;  /* 0x000000000000794d */ /* 0x000fea0003800000 */
.L_x_29:
[----:B-1----:R-:W2:Y:S01]  /*0930*/  LDL.64 R12, [R1+0x18] ;  /* 0x00001800010c7983 */ /* 0x002ea20000100a00 */
[----:B------:R-:W1:Y:S03]  /*0940*/  LDC.64 R4, c[0x0][0x380] ;  /* 0x0000e000ff047b82 */ /* 0x000e660000000a00 */
[----:B------:R-:W4:Y:S04]  /*0950*/  LDL R3, [R1+0x14] ;  /* 0x0000140001037983 */ /* 0x000f280000100800 */
[----:B------:R-:W5:Y:S01]  /*0960*/  LDL.64 R10, [R1+0x20] ;  /* 0x00002000010a7983 */ /* 0x000f620000100a00 */
[----:B------:R-:W-:Y:S01]  /*0970*/  ISETP.GT.U32.AND P2, PT, R2, 0x2, PT ;  /* 0x000000020200780c */ /* 0x000fe20003f44070 */
[----:B------:R-:W-:Y:S01]  /*0980*/  IMAD R0, R8, 0x5, RZ ;  /* 0x0000000508007824 */ /* 0x000fe200078e02ff */
[----:B------:R-:W-:-:S02]  /*0990*/  ISETP.NE.AND P0, PT, R2, RZ, PT ;  /* 0x000000ff0200720c */ /* 0x000fc40003f05270 */
[C---:B------:R-:W-:Y:S02]  /*09a0*/  ISETP.GT.U32.AND P1, PT, R2.reuse, 0x1, PT ;  /* 0x000000010200780c */ /* 0x040fe40003f24070 */
[C---:B------:R-:W-:Y:S02]  /*09b0*/  ISETP.GT.U32.AND P3, PT, R2.reuse, 0x3, PT ;  /* 0x000000030200780c */ /* 0x040fe40003f64070 */
[----:B------:R-:W-:Y:S01]  /*09c0*/  ISETP.GT.U32.AND P4, PT, R2, 0x4, PT ;  /* 0x000000040200780c */ /* 0x000fe20003f84070 */
[----:B-1----:R-:W-:Y:S01]  /*09d0*/  IMAD.WIDE R4, R0, 0x4, R4 ;  /* 0x0000000400047825 */ /* 0x002fe200078e0204 */
[----:B--2---:R-:W-:Y:S02]  /*09e0*/  SEL R9, R13, RZ, P2 ;  /* 0x000000ff0d097207 */ /* 0x004fe40001000000 */
[----:B0-----:R-:W-:Y:S02]  /*09f0*/  SEL R7, R12, RZ, P1 ;  /* 0x000000ff0c077207 */ /* 0x001fe40000800000 */
        /* <DEDUP_REMOVED lines=9> */
.L_x_30:
        /* <DEDUP_REMOVED lines=15> */
.L_x_34:


//--------------------- .nv.shared.reserved.0     --------------------------
	.section	.nv.shared.reserved.0,"aw",@nobits
	.weak		__nv_reservedSMEM_offset_0_alias
	.size		__nv_reservedSMEM_offset_0_alias, 0, 64
	.other		__nv_reservedSMEM_offset_0_alias,@"STO_CUDA_RESERVED_SHARED STV_DEFAULT"
__nv_reservedSMEM_offset_0_alias:
	.zero		0
	.zero		64


//--------------------- .nv.constant0._Z18calculateHeuristicPiS_S_S_ --------------------------
	.section	.nv.constant0._Z18calculateHeuristicPiS_S_S_,"a",@progbits
	.sectionflags	@""
	.align	4
.nv.constant0._Z18calculateHeuristicPiS_S_S_:
	.zero		928


//--------------------- .nv.constant0._Z12checkChangesPiS_S_ --------------------------
	.section	.nv.constant0._Z12checkChangesPiS_S_,"a",@progbits
	.sectionflags	@""
	.align	4
.nv.constant0._Z12checkChangesPiS_S_:
	.zero		920


//--------------------- .nv.constant0._Z22mergeTilesColumnKernelPii --------------------------
	.section	.nv.constant0._Z22mergeTilesColumnKernelPii,"a",@progbits
	.sectionflags	@""
	.align	4
.nv.constant0._Z22mergeTilesColumnKernelPii:
	.zero		908


//--------------------- .nv.constant0._Z16mergeTilesKernelPii --------------------------
	.section	.nv.constant0._Z16mergeTilesKernelPii,"a",@progbits
	.sectionflags	@""
	.align	4
.nv.constant0._Z16mergeTilesKernelPii:
	.zero		908


//--------------------- SYMBOLS --------------------------

	.type		.nv.reservedSmem.offset0,@object
	.size		.nv.reservedSmem.offset0,0x4
